	.target	sm_100a

	.elftype	@"ET_EXEC"


//--------------------- .note.nv.tkinfo           --------------------------
	.section	.note.nv.tkinfo,"",@"SHT_NOTE"
	.sectionflags	@"SHF_NOTE_NV_TKINFO"
	.tkinfo
        /*0018*/ 	.word	0x00000002
        /*0030*/ 	.string	""
        /*0030*/ 	.string	"ptxas"
        /*0030*/ 	.string	"Cuda compilation tools, release 13.0, V13.0.88"
        /*0030*/ 	.string	"Build cuda_13.0.r13.0/compiler.36424714_0"
        /*0030*/ 	.string	"-arch sm_100a -m 64 "



//--------------------- .note.nv.cuinfo           --------------------------
	.section	.note.nv.cuinfo,"",@"SHT_NOTE"
	.sectionflags	@"SHF_NOTE_NV_CUINFO"
        /*0018*/ 	.short	0x0002
        /*001a*/ 	.short	0x0064
        /*001c*/ 	.short	0x0082
	.zero		2


//--------------------- .nv.info                  --------------------------
	.section	.nv.info,"",@"SHT_CUDA_INFO"
	.align	4


	//----- nvinfo : EIATTR_REGCOUNT
	.align		4
        /*0000*/ 	.byte	0x04, 0x2f
        /*0002*/ 	.short	(.L_19 - .L_18)
	.align		4
.L_18:
        /*0004*/ 	.word	index@(_ZN7cutlass13device_kernelINS_4conv6kernel13ConvUniversalINS1_16ConvProblemShapeILNS1_8OperatorE2ELi2EEENS1_10collective14CollectiveConvINS1_47MainloopSm100TmaUmmaWarpSpecializedImplicitGemmILS5_2ELi6ELi2ELi1ELi2EN4cute5tupleIJNSA_1CILi1EEESD_SD_EEEEENSB_IJNSC_ILi128EEENSB_IJSG_EEENSB_IJNSC_ILi64EEEEEEEEENS_10bfloat16_tESL_NSA_8TiledMMAINSA_8MMA_AtomIJNSA_20SM100_MMA_F16BF16_SSISL_SL_fLi128ELi128ELNSA_4UMMA5MajorE1ELSQ_1ELNSP_7ScaleInE0ELSR_0EEEEEENSA_6LayoutISE_NSB_IJNSC_ILi0EEESV_SV_EEEEENSB_IJNSA_10UnderscoreESY_SY_EEEEENS7_6detail27Sm100ImplicitGemmTileTraitsINSA_13SM90_TMA_LOADENSA_14ComposedLayoutINSA_7SwizzleILi3ELi4ELi3EEENSA_18smem_ptr_flag_bitsILi16EEENSU_INSB_IJSI_NSC_ILi8EEEEEENSB_IJSD_SI_EEEEEEEvEENS12_INSA_20SM90_TMA_LOAD_IM2COLES1D_vEEEENS_8epilogue10collective18CollectiveEpilogueINS1I_23Sm100TmaWarpSpecializedILi4ELi2ELi32ELb1ELb0EEEJSK_NSB_IJNSU_ISG_SD_EENSU_INSC_ILi32EEESD_EEEEESL_NSB_IJlNSB_IJSD_llEEESV_EEESL_S1S_NS1I_6fusion15FusionCallbacksIS1M_NS1T_17LinearCombinationISL_fSL_fLNS_15FloatRoundStyleE2EEESK_S1Q_JEEENSA_5SM1004TMEM4LOAD26SM100_TMEM_LOAD_32dp32b32xES13_NS14_INS15_ILi2ELi4ELi3EEES18_NSU_INSB_IJS19_S1O_EEENSB_IJS1O_SD_EEEEEEENSA_39AutoVectorizingCopyWithAssumedAlignmentILi128EEENSA_14SM90_TMA_STOREES27_S29_S29_EEEvvEEEEvNT_6ParamsE)
        /*0008*/ 	.word	0x0000007a


	//----- nvinfo : EIATTR_FRAME_SIZE
	.align		4
.L_19:
        /*000c*/ 	.byte	0x04, 0x11
        /*000e*/ 	.short	(.L_21 - .L_20)
	.align		4
.L_20:
        /*0010*/ 	.word	index@($__internal_2_$__cuda_sm10x_tcgen05_guardrail_trap_unallocated_columns_being_dealloced)
        /*0014*/ 	.word	0x00000008


	//----- nvinfo : EIATTR_FRAME_SIZE
	.align		4
.L_21:
        /*0018*/ 	.byte	0x04, 0x11
        /*001a*/ 	.short	(.L_23 - .L_22)
	.align		4
.L_22:
        /*001c*/ 	.word	index@($__internal_1_$__cuda_sm10x_tcgen05_guardrail_trap_phase_invalid_during_alloc)
        /*0020*/ 	.word	0x00000008


	//----- nvinfo : EIATTR_FRAME_SIZE
	.align		4
.L_23:
        /*0024*/ 	.byte	0x04, 0x11
        /*0026*/ 	.short	(.L_25 - .L_24)
	.align		4
.L_24:
        /*0028*/ 	.word	index@($__internal_0_$__cuda_sm10x_tcgen05_guardrail_trap_col_being_dealloced_not_returned_by_alloc)
        /*002c*/ 	.word	0x00000008


	//----- nvinfo : EIATTR_FRAME_SIZE
	.align		4
.L_25:
        /*0030*/ 	.byte	0x04, 0x11
        /*0032*/ 	.short	(.L_27 - .L_26)
	.align		4
.L_26:
        /*0034*/ 	.word	index@(_ZN7cutlass13device_kernelINS_4conv6kernel13ConvUniversalINS1_16ConvProblemShapeILNS1_8OperatorE2ELi2EEENS1_10collective14CollectiveConvINS1_47MainloopSm100TmaUmmaWarpSpecializedImplicitGemmILS5_2ELi6ELi2ELi1ELi2EN4cute5tupleIJNSA_1CILi1EEESD_SD_EEEEENSB_IJNSC_ILi128EEENSB_IJSG_EEENSB_IJNSC_ILi64EEEEEEEEENS_10bfloat16_tESL_NSA_8TiledMMAINSA_8MMA_AtomIJNSA_20SM100_MMA_F16BF16_SSISL_SL_fLi128ELi128ELNSA_4UMMA5MajorE1ELSQ_1ELNSP_7ScaleInE0ELSR_0EEEEEENSA_6LayoutISE_NSB_IJNSC_ILi0EEESV_SV_EEEEENSB_IJNSA_10UnderscoreESY_SY_EEEEENS7_6detail27Sm100ImplicitGemmTileTraitsINSA_13SM90_TMA_LOADENSA_14ComposedLayoutINSA_7SwizzleILi3ELi4ELi3EEENSA_18smem_ptr_flag_bitsILi16EEENSU_INSB_IJSI_NSC_ILi8EEEEEENSB_IJSD_SI_EEEEEEEvEENS12_INSA_20SM90_TMA_LOAD_IM2COLES1D_vEEEENS_8epilogue10collective18CollectiveEpilogueINS1I_23Sm100TmaWarpSpecializedILi4ELi2ELi32ELb1ELb0EEEJSK_NSB_IJNSU_ISG_SD_EENSU_INSC_ILi32EEESD_EEEEESL_NSB_IJlNSB_IJSD_llEEESV_EEESL_S1S_NS1I_6fusion15FusionCallbacksIS1M_NS1T_17LinearCombinationISL_fSL_fLNS_15FloatRoundStyleE2EEESK_S1Q_JEEENSA_5SM1004TMEM4LOAD26SM100_TMEM_LOAD_32dp32b32xES13_NS14_INS15_ILi2ELi4ELi3EEES18_NSU_INSB_IJS19_S1O_EEENSB_IJS1O_SD_EEEEEEENSA_39AutoVectorizingCopyWithAssumedAlignmentILi128EEENSA_14SM90_TMA_STOREES27_S29_S29_EEEvvEEEEvNT_6ParamsE)
        /*0038*/ 	.word	0x00000008


	//----- nvinfo : EIATTR_MIN_STACK_SIZE
	.align		4
.L_27:
        /*003c*/ 	.byte	0x04, 0x12
        /*003e*/ 	.short	(.L_29 - .L_28)
	.align		4
.L_28:
        /*0040*/ 	.word	index@(_ZN7cutlass13device_kernelINS_4conv6kernel13ConvUniversalINS1_16ConvProblemShapeILNS1_8OperatorE2ELi2EEENS1_10collective14CollectiveConvINS1_47MainloopSm100TmaUmmaWarpSpecializedImplicitGemmILS5_2ELi6ELi2ELi1ELi2EN4cute5tupleIJNSA_1CILi1EEESD_SD_EEEEENSB_IJNSC_ILi128EEENSB_IJSG_EEENSB_IJNSC_ILi64EEEEEEEEENS_10bfloat16_tESL_NSA_8TiledMMAINSA_8MMA_AtomIJNSA_20SM100_MMA_F16BF16_SSISL_SL_fLi128ELi128ELNSA_4UMMA5MajorE1ELSQ_1ELNSP_7ScaleInE0ELSR_0EEEEEENSA_6LayoutISE_NSB_IJNSC_ILi0EEESV_SV_EEEEENSB_IJNSA_10UnderscoreESY_SY_EEEEENS7_6detail27Sm100ImplicitGemmTileTraitsINSA_13SM90_TMA_LOADENSA_14ComposedLayoutINSA_7SwizzleILi3ELi4ELi3EEENSA_18smem_ptr_flag_bitsILi16EEENSU_INSB_IJSI_NSC_ILi8EEEEEENSB_IJSD_SI_EEEEEEEvEENS12_INSA_20SM90_TMA_LOAD_IM2COLES1D_vEEEENS_8epilogue10collective18CollectiveEpilogueINS1I_23Sm100TmaWarpSpecializedILi4ELi2ELi32ELb1ELb0EEEJSK_NSB_IJNSU_ISG_SD_EENSU_INSC_ILi32EEESD_EEEEESL_NSB_IJlNSB_IJSD_llEEESV_EEESL_S1S_NS1I_6fusion15FusionCallbacksIS1M_NS1T_17LinearCombinationISL_fSL_fLNS_15FloatRoundStyleE2EEESK_S1Q_JEEENSA_5SM1004TMEM4LOAD26SM100_TMEM_LOAD_32dp32b32xES13_NS14_INS15_ILi2ELi4ELi3EEES18_NSU_INSB_IJS19_S1O_EEENSB_IJS1O_SD_EEEEEEENSA_39AutoVectorizingCopyWithAssumedAlignmentILi128EEENSA_14SM90_TMA_STOREES27_S29_S29_EEEvvEEEEvNT_6ParamsE)
        /*0044*/ 	.word	0x00000008
.L_29:


//--------------------- .nv.compat                --------------------------
	.section	.nv.compat,"",@"SHT_CUDA_COMPAT_INFO"
	.align	4
        /*0000*/ 	.byte	0x02, 0x09, 0x01, 0x00, 0x02, 0x02, 0x02, 0x00, 0x02, 0x05, 0x05, 0x00, 0x03, 0x07, 0x01, 0x01
        /*0010*/ 	.byte	0x02, 0x03, 0x01, 0x00, 0x02, 0x06, 0x01, 0x00, 0x04, 0x0b, 0x08, 0x00, 0x09, 0x00, 0x00, 0x00
        /*0020*/ 	.byte	0x00, 0x00, 0x00, 0x00


//--------------------- .nv.info._ZN7cutlass13device_kernelINS_4conv6kernel13ConvUniversalINS1_16ConvProblemShapeILNS1_8OperatorE2ELi2EEENS1_10collective14CollectiveConvINS1_47MainloopSm100TmaUmmaWarpSpecializedImplicitGemmILS5_2ELi6ELi2ELi1ELi2EN4cute5tupleIJNSA_1CILi1EEESD_SD_EEEEENSB_IJNSC_ILi128EEENSB_IJSG_EEENSB_IJNSC_ILi64EEEEEEEEENS_10bfloat16_tESL_NSA_8TiledMMAINSA_8MMA_AtomIJNSA_20SM100_MMA_F16BF16_SSISL_SL_fLi128ELi128ELNSA_4UMMA5MajorE1ELSQ_1ELNSP_7ScaleInE0ELSR_0EEEEEENSA_6LayoutISE_NSB_IJNSC_ILi0EEESV_SV_EEEEENSB_IJNSA_10UnderscoreESY_SY_EEEEENS7_6detail27Sm100ImplicitGemmTileTraitsINSA_13SM90_TMA_LOADENSA_14ComposedLayoutINSA_7SwizzleILi3ELi4ELi3EEENSA_18smem_ptr_flag_bitsILi16EEENSU_INSB_IJSI_NSC_ILi8EEEEEENSB_IJSD_SI_EEEEEEEvEENS12_INSA_20SM90_TMA_LOAD_IM2COLES1D_vEEEENS_8epilogue10collective18CollectiveEpilogueINS1I_23Sm100TmaWarpSpecializedILi4ELi2ELi32ELb1ELb0EEEJSK_NSB_IJNSU_ISG_SD_EENSU_INSC_ILi32EEESD_EEEEESL_NSB_IJlNSB_IJSD_llEEESV_EEESL_S1S_NS1I_6fusion15FusionCallbacksIS1M_NS1T_17LinearCombinationISL_fSL_fLNS_15FloatRoundStyleE2EEESK_S1Q_JEEENSA_5SM1004TMEM4LOAD26SM100_TMEM_LOAD_32dp32b32xES13_NS14_INS15_ILi2ELi4ELi3EEES18_NSU_INSB_IJS19_S1O_EEENSB_IJS1O_SD_EEEEEEENSA_39AutoVectorizingCopyWithAssumedAlignmentILi128EEENSA_14SM90_TMA_STOREES27_S29_S29_EEEvvEEEEvNT_6ParamsE --------------------------
	.section	.nv.info._ZN7cutlass13device_kernelINS_4conv6kernel13ConvUniversalINS1_16ConvProblemShapeILNS1_8OperatorE2ELi2EEENS1_10collective14CollectiveConvINS1_47MainloopSm100TmaUmmaWarpSpecializedImplicitGemmILS5_2ELi6ELi2ELi1ELi2EN4cute5tupleIJNSA_1CILi1EEESD_SD_EEEEENSB_IJNSC_ILi128EEENSB_IJSG_EEENSB_IJNSC_ILi64EEEEEEEEENS_10bfloat16_tESL_NSA_8TiledMMAINSA_8MMA_AtomIJNSA_20SM100_MMA_F16BF16_SSISL_SL_fLi128ELi128ELNSA_4UMMA5MajorE1ELSQ_1ELNSP_7ScaleInE0ELSR_0EEEEEENSA_6LayoutISE_NSB_IJNSC_ILi0EEESV_SV_EEEEENSB_IJNSA_10UnderscoreESY_SY_EEEEENS7_6detail27Sm100ImplicitGemmTileTraitsINSA_13SM90_TMA_LOADENSA_14ComposedLayoutINSA_7SwizzleILi3ELi4ELi3EEENSA_18smem_ptr_flag_bitsILi16EEENSU_INSB_IJSI_NSC_ILi8EEEEEENSB_IJSD_SI_EEEEEEEvEENS12_INSA_20SM90_TMA_LOAD_IM2COLES1D_vEEEENS_8epilogue10collective18CollectiveEpilogueINS1I_23Sm100TmaWarpSpecializedILi4ELi2ELi32ELb1ELb0EEEJSK_NSB_IJNSU_ISG_SD_EENSU_INSC_ILi32EEESD_EEEEESL_NSB_IJlNSB_IJSD_llEEESV_EEESL_S1S_NS1I_6fusion15FusionCallbacksIS1M_NS1T_17LinearCombinationISL_fSL_fLNS_15FloatRoundStyleE2EEESK_S1Q_JEEENSA_5SM1004TMEM4LOAD26SM100_TMEM_LOAD_32dp32b32xES13_NS14_INS15_ILi2ELi4ELi3EEES18_NSU_INSB_IJS19_S1O_EEENSB_IJS1O_SD_EEEEEEENSA_39AutoVectorizingCopyWithAssumedAlignmentILi128EEENSA_14SM90_TMA_STOREES27_S29_S29_EEEvvEEEEvNT_6ParamsE,"",@"SHT_CUDA_INFO"
	.sectionflags	@""
	.align	4


	//----- nvinfo : EIATTR_CUDA_API_VERSION
	.align		4
        /*0000*/ 	.byte	0x04, 0x37
        /*0002*/ 	.short	(.L_31 - .L_30)
.L_30:
        /*0004*/ 	.word	0x00000082


	//----- nvinfo : EIATTR_KPARAM_INFO
	.align		4
.L_31:
        /*0008*/ 	.byte	0x04, 0x17
        /*000a*/ 	.short	(.L_33 - .L_32)
.L_32:
        /*000c*/ 	.word	0x00000000
        /*0010*/ 	.short	0x0000
        /*0012*/ 	.short	0x0000
        /*0014*/ 	.byte	0x00, 0xf0, 0x01, 0x20


	//----- nvinfo : EIATTR_AT_ENTRY_FRAGMENTS
	.align		4
.L_33:
        /*0018*/ 	.byte	0x04, 0x4f
        /*001a*/ 	.short	(.L_35 - .L_34)


	//   ....[0]....
.L_34:
        /*001c*/ 	.word	0x00000006


	//----- nvinfo : EIATTR_RESERVED_SMEM_USED
	.align		4
.L_35:
        /*0020*/ 	.byte	0x01, 0x41
	.zero		2


	//----- nvinfo : EIATTR_SPARSE_MMA_MASK
	.align		4
        /*0024*/ 	.byte	0x03, 0x50
        /*0026*/ 	.short	0x0000


	//----- nvinfo : EIATTR_TCGEN05_1CTA_USED
	.align		4
        /*0028*/ 	.byte	0x01, 0x51
	.zero		2


	//----- nvinfo : EIATTR_MAXREG_COUNT
	.align		4
        /*002c*/ 	.byte	0x03, 0x1b
        /*002e*/ 	.short	0x00ff


	//----- nvinfo : EIATTR_NUM_BARRIERS
	.align		4
        /*0030*/ 	.byte	0x02, 0x4c
        /*0032*/ 	.byte	0x07
	.zero		1


	//----- nvinfo : EIATTR_EXTERNS
	.align		4
        /*0034*/ 	.byte	0x04, 0x0f
        /*0036*/ 	.short	(.L_37 - .L_36)


	//   ....[0]....
	.align		4
.L_36:
        /*0038*/ 	.word	index@(__assertfail)


	//----- nvinfo : EIATTR_MERCURY_ISA_VERSION
	.align		4
.L_37:
        /*003c*/ 	.byte	0x03, 0x5f
        /*003e*/ 	.short	0x0101


	//----- nvinfo : EIATTR_INT_WARP_WIDE_INSTR_OFFSETS
	.align		4
        /*0040*/ 	.byte	0x04, 0x31
        /*0042*/ 	.short	(.L_39 - .L_38)


	//   ....[0]....
.L_38:
        /*0044*/ 	.word	0x00003ec0


	//   ....[1]....
        /*0048*/ 	.word	0x00003ee0


	//   ....[2]....
        /*004c*/ 	.word	0x00003f10


	//   ....[3]....
        /*0050*/ 	.word	0x00004f50


	//   ....[4]....
        /*0054*/ 	.word	0x00004fb0


	//   ....[5]....
        /*0058*/ 	.word	0x00005090


	//   ....[6]....
        /*005c*/ 	.word	0x00005110


	//   ....[7]....
        /*0060*/ 	.word	0x00005210


	//   ....[8]....
        /*0064*/ 	.word	0x000052a0


	//   ....[9]....
        /*0068*/ 	.word	0x000053b0


	//   ....[10]....
        /*006c*/ 	.word	0x00005460


	//----- nvinfo : EIATTR_COOP_GROUP_MASK_REGIDS
	.align		4
.L_39:
        /*0070*/ 	.byte	0x04, 0x29
        /*0072*/ 	.short	(.L_41 - .L_40)


	//   ....[0]....
.L_40:
        /*0074*/ 	.word	0xffffffff


	//   ....[1]....
        /*0078*/ 	.word	0xffffffff


	//   ....[2]....
        /*007c*/ 	.word	0xffffffff


	//   ....[3]....
        /*0080*/ 	.word	0xffffffff


	//   ....[4]....
        /*0084*/ 	.word	0xffffffff


	//   ....[5]....
        /*0088*/ 	.word	0xffffffff


	//   ....[6]....
        /*008c*/ 	.word	0xffffffff


	//   ....[7]....
        /*0090*/ 	.word	0xffffffff


	//   ....[8]....
        /*0094*/ 	.word	0xffffffff


	//   ....[9]....
        /*0098*/ 	.word	0xffffffff


	//   ....[10]....
        /*009c*/ 	.word	0xffffffff


	//   ....[11]....
        /*00a0*/ 	.word	0xffffffff


	//----- nvinfo : EIATTR_COOP_GROUP_INSTR_OFFSETS
	.align		4
.L_41:
        /*00a4*/ 	.byte	0x04, 0x28
        /*00a6*/ 	.short	(.L_43 - .L_42)


	//   ....[0]....
.L_42:
        /*00a8*/ 	.word	0x00000090


	//   ....[1]....
        /*00ac*/ 	.word	0x00000500


	//   ....[2]....
        /*00b0*/ 	.word	0x000006b0


	//   ....[3]....
        /*00b4*/ 	.word	0x00000850


	//   ....[4]....
        /*00b8*/ 	.word	0x00000950


	//   ....[5]....
        /*00bc*/ 	.word	0x00000aa0


	//   ....[6]....
        /*00c0*/ 	.word	0x00002480


	//   ....[7]....
        /*00c4*/ 	.word	0x00003210


	//   ....[8]....
        /*00c8*/ 	.word	0x00003420


	//   ....[9]....
        /*00cc*/ 	.word	0x00003450


	//   ....[10]....
        /*00d0*/ 	.word	0x00003da0


	//   ....[11]....
        /*00d4*/ 	.word	0x00003fe0


	//----- nvinfo : EIATTR_VRC_CTA_INIT_COUNT
	.align		4
.L_43:
        /*00d8*/ 	.byte	0x02, 0x4a
        /*00da*/ 	.byte	0x80
	.zero		1


	//----- nvinfo : EIATTR_SYSCALL_OFFSETS
	.align		4
        /*00dc*/ 	.byte	0x04, 0x46
        /*00de*/ 	.short	(.L_45 - .L_44)


	//   ....[0]....
.L_44:
        /*00e0*/ 	.word	0x000064c0


	//   ....[1]....
        /*00e4*/ 	.word	0x000065b0


	//   ....[2]....
        /*00e8*/ 	.word	0x00006d80


	//   ....[3]....
        /*00ec*/ 	.word	0x00007a00


	//   ....[4]....
        /*00f0*/ 	.word	0x00008640


	//   ....[5]....
        /*00f4*/ 	.word	0x00009270


	//----- nvinfo : EIATTR_MBARRIER_INSTR_OFFSETS
	.align		4
.L_45:
        /*00f8*/ 	.byte	0x04, 0x39
        /*00fa*/ 	.short	(.L_47 - .L_46)


	//   ....[0]....
.L_46:
        /*00fc*/ 	.word	0x000005e0
        /*0100*/ 	.word	0x000000ff
        /*0104*/ 	.word	0x00000000
        /*0108*/ 	.short	0x0100
        /*010a*/ 	.byte	0x04
	.zero		1


	//   ....[1]....
        /*010c*/ 	.word	0x000005f0
        /*0110*/ 	.word	0x000000ff
        /*0114*/ 	.word	0x00000030
        /*0118*/ 	.short	0x0100
        /*011a*/ 	.byte	0x04
	.zero		1


	//   ....[2]....
        /*011c*/ 	.word	0x00000600
        /*0120*/ 	.word	0x000000ff
        /*0124*/ 	.word	0x00000008
        /*0128*/ 	.short	0x0100
        /*012a*/ 	.byte	0x04
	.zero		1


	//   ....[3]....
        /*012c*/ 	.word	0x00000610
        /*0130*/ 	.word	0x000000ff
        /*0134*/ 	.word	0x00000038
        /*0138*/ 	.short	0x0100
        /*013a*/ 	.byte	0x04
	.zero		1


	//   ....[4]....
        /*013c*/ 	.word	0x00000620
        /*0140*/ 	.word	0x000000ff
        /*0144*/ 	.word	0x00000010
        /*0148*/ 	.short	0x0100
        /*014a*/ 	.byte	0x04
	.zero		1


	//   ....[5]....
        /*014c*/ 	.word	0x00000630
        /*0150*/ 	.word	0x000000ff
        /*0154*/ 	.word	0x00000040
        /*0158*/ 	.short	0x0100
        /*015a*/ 	.byte	0x04
	.zero		1


	//   ....[6]....
        /*015c*/ 	.word	0x00000640
        /*0160*/ 	.word	0x000000ff
        /*0164*/ 	.word	0x00000018
        /*0168*/ 	.short	0x0100
        /*016a*/ 	.byte	0x04
	.zero		1


	//   ....[7]....
        /*016c*/ 	.word	0x00000650
        /*0170*/ 	.word	0x000000ff
        /*0174*/ 	.word	0x00000048
        /*0178*/ 	.short	0x0100
        /*017a*/ 	.byte	0x04
	.zero		1


	//   ....[8]....
        /*017c*/ 	.word	0x00000660
        /*0180*/ 	.word	0x000000ff
        /*0184*/ 	.word	0x00000020
        /*0188*/ 	.short	0x0100
        /*018a*/ 	.byte	0x04
	.zero		1


	//   ....[9]....
        /*018c*/ 	.word	0x00000670
        /*0190*/ 	.word	0x000000ff
        /*0194*/ 	.word	0x00000050
        /*0198*/ 	.short	0x0100
        /*019a*/ 	.byte	0x04
	.zero		1


	//   ....[10]....
        /*019c*/ 	.word	0x00000680
        /*01a0*/ 	.word	0x000000ff
        /*01a4*/ 	.word	0x00000028
        /*01a8*/ 	.short	0x0100
        /*01aa*/ 	.byte	0x04
	.zero		1


	//   ....[11]....
        /*01ac*/ 	.word	0x00000690
        /*01b0*/ 	.word	0x000000ff
        /*01b4*/ 	.word	0x00000058
        /*01b8*/ 	.short	0x0100
        /*01ba*/ 	.byte	0x04
	.zero		1


	//   ....[12]....
        /*01bc*/ 	.word	0x000007c0
        /*01c0*/ 	.word	0x000000ff
        /*01c4*/ 	.word	0x00000060
        /*01c8*/ 	.short	0x0100
        /*01ca*/ 	.byte	0x04
	.zero		1


	//   ....[13]....
        /*01cc*/ 	.word	0x000007d0
        /*01d0*/ 	.word	0x000000ff
        /*01d4*/ 	.word	0x00000080
        /*01d8*/ 	.short	0x0100
        /*01da*/ 	.byte	0x04
	.zero		1


	//   ....[14]....
        /*01dc*/ 	.word	0x000007e0
        /*01e0*/ 	.word	0x000000ff
        /*01e4*/ 	.word	0x00000068
        /*01e8*/ 	.short	0x0100
        /*01ea*/ 	.byte	0x04
	.zero		1


	//   ....[15]....
        /*01ec*/ 	.word	0x000007f0
        /*01f0*/ 	.word	0x000000ff
        /*01f4*/ 	.word	0x00000088
        /*01f8*/ 	.short	0x0100
        /*01fa*/ 	.byte	0x04
	.zero		1


	//   ....[16]....
        /*01fc*/ 	.word	0x00000800
        /*0200*/ 	.word	0x000000ff
        /*0204*/ 	.word	0x00000070
        /*0208*/ 	.short	0x0100
        /*020a*/ 	.byte	0x04
	.zero		1


	//   ....[17]....
        /*020c*/ 	.word	0x00000810
        /*0210*/ 	.word	0x000000ff
        /*0214*/ 	.word	0x00000090
        /*0218*/ 	.short	0x0100
        /*021a*/ 	.byte	0x04
	.zero		1


	//   ....[18]....
        /*021c*/ 	.word	0x00000820
        /*0220*/ 	.word	0x000000ff
        /*0224*/ 	.word	0x00000078
        /*0228*/ 	.short	0x0100
        /*022a*/ 	.byte	0x04
	.zero		1


	//   ....[19]....
        /*022c*/ 	.word	0x00000830
        /*0230*/ 	.word	0x000000ff
        /*0234*/ 	.word	0x00000098
        /*0238*/ 	.short	0x0100
        /*023a*/ 	.byte	0x04
	.zero		1


	//   ....[20]....
        /*023c*/ 	.word	0x00000920
        /*0240*/ 	.word	0x000000ff
        /*0244*/ 	.word	0x000000a0
        /*0248*/ 	.short	0x0100
        /*024a*/ 	.byte	0x06
	.zero		1


	//   ....[21]....
        /*024c*/ 	.word	0x00000930
        /*0250*/ 	.word	0x000000ff
        /*0254*/ 	.word	0x000000a8
        /*0258*/ 	.short	0x0100
        /*025a*/ 	.byte	0x06
	.zero		1


	//   ....[22]....
        /*025c*/ 	.word	0x00000a70
        /*0260*/ 	.word	0x000000ff
        /*0264*/ 	.word	0x000000b0
        /*0268*/ 	.short	0x0100
        /*026a*/ 	.byte	0x06
	.zero		1


	//   ....[23]....
        /*026c*/ 	.word	0x00000a80
        /*0270*/ 	.word	0x000000ff
        /*0274*/ 	.word	0x000000b8
        /*0278*/ 	.short	0x0100
        /*027a*/ 	.byte	0x06
	.zero		1


	//   ....[24]....
        /*027c*/ 	.word	0x00000bd0
        /*0280*/ 	.word	0x000000ff
        /*0284*/ 	.word	0x000000c0
        /*0288*/ 	.short	0x0100
        /*028a*/ 	.byte	0x04
	.zero		1


	//   ....[25]....
        /*028c*/ 	.word	0x00000be0
        /*0290*/ 	.word	0x000000ff
        /*0294*/ 	.word	0x000000d0
        /*0298*/ 	.short	0x0100
        /*029a*/ 	.byte	0x04
	.zero		1


	//   ....[26]....
        /*029c*/ 	.word	0x00000bf0
        /*02a0*/ 	.word	0x000000ff
        /*02a4*/ 	.word	0x000000c8
        /*02a8*/ 	.short	0x0100
        /*02aa*/ 	.byte	0x04
	.zero		1


	//   ....[27]....
        /*02ac*/ 	.word	0x00000c00
        /*02b0*/ 	.word	0x000000ff
        /*02b4*/ 	.word	0x000000d8
        /*02b8*/ 	.short	0x0100
        /*02ba*/ 	.byte	0x04
	.zero		1


	//   ....[28]....
        /*02bc*/ 	.word	0x000017b0
        /*02c0*/ 	.word	0x000000ff
        /*02c4*/ 	.word	0x00000030
        /*02c8*/ 	.short	0x010a
        /*02ca*/ 	.byte	0x07
	.zero		1


	//   ....[29]....
        /*02cc*/ 	.word	0x00001b00
        /*02d0*/ 	.word	0x000000ff
        /*02d4*/ 	.word	0x00000030
        /*02d8*/ 	.short	0x010a
        /*02da*/ 	.byte	0x29
	.zero		1


	//   ....[30]....
        /*02dc*/ 	.word	0x00001c70
        /*02e0*/ 	.word	0x000000ff
        /*02e4*/ 	.word	0x00000030
        /*02e8*/ 	.short	0x010a
        /*02ea*/ 	.byte	0x08
	.zero		1


	//   ....[31]....
        /*02ec*/ 	.word	0x00001f00
        /*02f0*/ 	.word	0x000000ff
        /*02f4*/ 	.word	0x000000a8
        /*02f8*/ 	.short	0x0101
        /*02fa*/ 	.byte	0x26
	.zero		1


	//   ....[32]....
        /*02fc*/ 	.word	0x00001f30
        /*0300*/ 	.word	0x000000ff
        /*0304*/ 	.word	0x00000030
        /*0308*/ 	.short	0x010a
        /*030a*/ 	.byte	0x04
	.zero		1


	//   ....[33]....
        /*030c*/ 	.word	0x00002090
        /*0310*/ 	.word	0x000000ff
        /*0314*/ 	.word	0x00000030
        /*0318*/ 	.short	0x010a
        /*031a*/ 	.byte	0x1d
	.zero		1


	//   ....[34]....
        /*031c*/ 	.word	0x00002200
        /*0320*/ 	.word	0x000000ff
        /*0324*/ 	.word	0x00000030
        /*0328*/ 	.short	0x010a
        /*032a*/ 	.byte	0x09
	.zero		1


	//   ....[35]....
        /*032c*/ 	.word	0x00002490
        /*0330*/ 	.word	0x000000ff
        /*0334*/ 	.word	0x000000b0
        /*0338*/ 	.short	0x010a
        /*033a*/ 	.byte	0x26
	.zero		1


	//   ....[36]....
        /*033c*/ 	.word	0x00002550
        /*0340*/ 	.word	0x000000ff
        /*0344*/ 	.word	0x00000000
        /*0348*/ 	.short	0x0101
        /*034a*/ 	.byte	0x04
	.zero		1


	//   ....[37]....
        /*034c*/ 	.word	0x00002b40
        /*0350*/ 	.word	0x000000ff
        /*0354*/ 	.word	0x00000000
        /*0358*/ 	.short	0x010a
        /*035a*/ 	.byte	0x04
	.zero		1


	//   ....[38]....
        /*035c*/ 	.word	0x00002be0
        /*0360*/ 	.word	0x000000ff
        /*0364*/ 	.word	0x00000000
        /*0368*/ 	.short	0x010a
        /*036a*/ 	.byte	0x05
	.zero		1


	//   ....[39]....
        /*036c*/ 	.word	0x00002c80
        /*0370*/ 	.word	0x000000ff
        /*0374*/ 	.word	0x00000000
        /*0378*/ 	.short	0x010a
        /*037a*/ 	.byte	0x05
	.zero		1


	//   ....[40]....
        /*037c*/ 	.word	0x00002d20
        /*0380*/ 	.word	0x000000ff
        /*0384*/ 	.word	0x00000000
        /*0388*/ 	.short	0x010a
        /*038a*/ 	.byte	0x05
	.zero		1


	//   ....[41]....
        /*038c*/ 	.word	0x00002dc0
        /*0390*/ 	.word	0x000000ff
        /*0394*/ 	.word	0x00000000
        /*0398*/ 	.short	0x010a
        /*039a*/ 	.byte	0x05
	.zero		1


	//   ....[42]....
        /*039c*/ 	.word	0x00002e70
        /*03a0*/ 	.word	0x00000000
        /*03a4*/ 	.word	0x00000000
        /*03a8*/ 	.short	0x010a
        /*03aa*/ 	.byte	0xff
	.zero		1


	//   ....[43]....
        /*03ac*/ 	.word	0x00002fc0
        /*03b0*/ 	.word	0x000000ff
        /*03b4*/ 	.word	0x000000b8
        /*03b8*/ 	.short	0x010a
        /*03ba*/ 	.byte	0x04
	.zero		1


	//   ....[44]....
        /*03bc*/ 	.word	0x00003060
        /*03c0*/ 	.word	0x000000ff
        /*03c4*/ 	.word	0x000000b0
        /*03c8*/ 	.short	0x010a
        /*03ca*/ 	.byte	0x04
	.zero		1


	//   ....[45]....
        /*03cc*/ 	.word	0x00003100
        /*03d0*/ 	.word	0x000000ff
        /*03d4*/ 	.word	0x00000000
        /*03d8*/ 	.short	0x0101
        /*03da*/ 	.byte	0x05
	.zero		1


	//   ....[46]....
        /*03dc*/ 	.word	0x00003140
        /*03e0*/ 	.word	0x000000ff
        /*03e4*/ 	.word	0x000000b8
        /*03e8*/ 	.short	0x0106
        /*03ea*/ 	.byte	0x04
	.zero		1


	//   ....[47]....
        /*03ec*/ 	.word	0x00003180
        /*03f0*/ 	.word	0x00000000
        /*03f4*/ 	.word	0x000000b8
        /*03f8*/ 	.short	0x010a
        /*03fa*/ 	.byte	0xff
	.zero		1


	//   ....[48]....
        /*03fc*/ 	.word	0x000036e0
        /*0400*/ 	.word	0x000000ff
        /*0404*/ 	.word	0x000000b0
        /*0408*/ 	.short	0x010a
        /*040a*/ 	.byte	0x15
	.zero		1


	//   ....[49]....
        /*040c*/ 	.word	0x00003790
        /*0410*/ 	.word	0x000000ff
        /*0414*/ 	.word	0x00000000
        /*0418*/ 	.short	0x0101
        /*041a*/ 	.byte	0x23
	.zero		1


	//   ....[50]....
        /*041c*/ 	.word	0x000037a0
        /*0420*/ 	.word	0x000000ff
        /*0424*/ 	.word	0x000000d0
        /*0428*/ 	.short	0x010a
        /*042a*/ 	.byte	0x19
	.zero		1


	//   ....[51]....
        /*042c*/ 	.word	0x00003830
        /*0430*/ 	.word	0x000000ff
        /*0434*/ 	.word	0x00000000
        /*0438*/ 	.short	0x010a
        /*043a*/ 	.byte	0x04
	.zero		1


	//   ....[52]....
        /*043c*/ 	.word	0x000038d0
        /*0440*/ 	.word	0x000000ff
        /*0444*/ 	.word	0x00000000
        /*0448*/ 	.short	0x010a
        /*044a*/ 	.byte	0x11
	.zero		1


	//   ....[53]....
        /*044c*/ 	.word	0x00003a20
        /*0450*/ 	.word	0x000000ff
        /*0454*/ 	.word	0x00000000
        /*0458*/ 	.short	0x010a
        /*045a*/ 	.byte	0x04
	.zero		1


	//   ....[54]....
        /*045c*/ 	.word	0x00003cf0
        /*0460*/ 	.word	0x000000ff
        /*0464*/ 	.word	0x00000000
        /*0468*/ 	.short	0x010a
        /*046a*/ 	.byte	0x04
	.zero		1


	//   ....[55]....
        /*046c*/ 	.word	0x00003d80
        /*0470*/ 	.word	0x000000ff
        /*0474*/ 	.word	0x00000000
        /*0478*/ 	.short	0x010a
        /*047a*/ 	.byte	0x04
	.zero		1


	//   ....[56]....
        /*047c*/ 	.word	0x00004480
        /*0480*/ 	.word	0x000000ff
        /*0484*/ 	.word	0x000000b0
        /*0488*/ 	.short	0x010a
        /*048a*/ 	.byte	0x1f
	.zero		1


	//   ....[57]....
        /*048c*/ 	.word	0x00004520
        /*0490*/ 	.word	0x000000ff
        /*0494*/ 	.word	0x00000000
        /*0498*/ 	.short	0x0101
        /*049a*/ 	.byte	0x38
	.zero		1


	//   ....[58]....
        /*049c*/ 	.word	0x00004a40
        /*04a0*/ 	.word	0x000000ff
        /*04a4*/ 	.word	0x000000a8
        /*04a8*/ 	.short	0x010a
        /*04aa*/ 	.byte	0x1f
	.zero		1


	//   ....[59]....
        /*04ac*/ 	.word	0x00004ef0
        /*04b0*/ 	.word	0x000000ff
        /*04b4*/ 	.word	0x00000080
        /*04b8*/ 	.short	0x010a
        /*04ba*/ 	.byte	0x1f
	.zero		1


	//   ....[60]....
        /*04bc*/ 	.word	0x00005040
        /*04c0*/ 	.word	0x000000ff
        /*04c4*/ 	.word	0x00000060
        /*04c8*/ 	.short	0x010b
        /*04ca*/ 	.byte	0x1f
	.zero		1


	//   ....[61]....
        /*04cc*/ 	.word	0x00005050
        /*04d0*/ 	.word	0x000000ff
        /*04d4*/ 	.word	0x00000000
        /*04d8*/ 	.short	0x0101
        /*04da*/ 	.byte	0x3d
	.zero		1


	//   ....[62]....
        /*04dc*/ 	.word	0x00005060
        /*04e0*/ 	.word	0x000000ff
        /*04e4*/ 	.word	0x00000088
        /*04e8*/ 	.short	0x010a
        /*04ea*/ 	.byte	0x1f
	.zero		1


	//   ....[63]....
        /*04ec*/ 	.word	0x000051c0
        /*04f0*/ 	.word	0x000000ff
        /*04f4*/ 	.word	0x00000068
        /*04f8*/ 	.short	0x010b
        /*04fa*/ 	.byte	0x1f
	.zero		1


	//   ....[64]....
        /*04fc*/ 	.word	0x000051d0
        /*0500*/ 	.word	0x000000ff
        /*0504*/ 	.word	0x00000000
        /*0508*/ 	.short	0x0101
        /*050a*/ 	.byte	0x3c
	.zero		1


	//   ....[65]....
        /*050c*/ 	.word	0x000051e0
        /*0510*/ 	.word	0x000000ff
        /*0514*/ 	.word	0x00000090
        /*0518*/ 	.short	0x010a
        /*051a*/ 	.byte	0x1f
	.zero		1


	//   ....[66]....
        /*051c*/ 	.word	0x00005360
        /*0520*/ 	.word	0x000000ff
        /*0524*/ 	.word	0x00000070
        /*0528*/ 	.short	0x010b
        /*052a*/ 	.byte	0x1f
	.zero		1


	//   ....[67]....
        /*052c*/ 	.word	0x00005370
        /*0530*/ 	.word	0x000000ff
        /*0534*/ 	.word	0x00000000
        /*0538*/ 	.short	0x0101
        /*053a*/ 	.byte	0x3b
	.zero		1


	//   ....[68]....
        /*053c*/ 	.word	0x00005380
        /*0540*/ 	.word	0x000000ff
        /*0544*/ 	.word	0x00000098
        /*0548*/ 	.short	0x010a
        /*054a*/ 	.byte	0x1f
	.zero		1


	//   ....[69]....
        /*054c*/ 	.word	0x00005530
        /*0550*/ 	.word	0x000000ff
        /*0554*/ 	.word	0x00000078
        /*0558*/ 	.short	0x010b
        /*055a*/ 	.byte	0x1f
	.zero		1


	//   ....[70]....
        /*055c*/ 	.word	0x00005540
        /*0560*/ 	.word	0x000000ff
        /*0564*/ 	.word	0x00000000
        /*0568*/ 	.short	0x0101
        /*056a*/ 	.byte	0x3a
	.zero		1


	//   ....[71]....
        /*056c*/ 	.word	0x00005570
        /*0570*/ 	.word	0x000000ff
        /*0574*/ 	.word	0x00000080
        /*0578*/ 	.short	0x010a
        /*057a*/ 	.byte	0x1f
	.zero		1


	//   ....[72]....
        /*057c*/ 	.word	0x00005590
        /*0580*/ 	.word	0x000000ff
        /*0584*/ 	.word	0x00000088
        /*0588*/ 	.short	0x010a
        /*058a*/ 	.byte	0x1f
	.zero		1


	//   ....[73]....
        /*058c*/ 	.word	0x000055b0
        /*0590*/ 	.word	0x000000ff
        /*0594*/ 	.word	0x00000090
        /*0598*/ 	.short	0x010a
        /*059a*/ 	.byte	0x1f
	.zero		1


	//   ....[74]....
        /*059c*/ 	.word	0x000055f0
        /*05a0*/ 	.word	0x00000000
        /*05a4*/ 	.word	0x00000098
        /*05a8*/ 	.short	0x010a
        /*05aa*/ 	.byte	0xff
	.zero		1


	//   ....[75]....
        /*05ac*/ 	.word	0x00005950
        /*05b0*/ 	.word	0x000000ff
        /*05b4*/ 	.word	0x000000b0
        /*05b8*/ 	.short	0x010a
        /*05ba*/ 	.byte	0x30
	.zero		1


	//   ....[76]....
        /*05bc*/ 	.word	0x00005a20
        /*05c0*/ 	.word	0x000000ff
        /*05c4*/ 	.word	0x00000000
        /*05c8*/ 	.short	0x0101
        /*05ca*/ 	.byte	0x04
	.zero		1


	//   ....[77]....
        /*05cc*/ 	.word	0x00006a40
        /*05d0*/ 	.word	0x000000ff
        /*05d4*/ 	.word	0x00000060
        /*05d8*/ 	.short	0x010a
        /*05da*/ 	.byte	0x30
	.zero		1


	//   ....[78]....
        /*05dc*/ 	.word	0x00006a80
        /*05e0*/ 	.word	0x00000063
        /*05e4*/ 	.word	0x000000c0
        /*05e8*/ 	.short	0x010a
        /*05ea*/ 	.byte	0xff
	.zero		1


	//   ....[79]....
        /*05ec*/ 	.word	0x00006b70
        /*05f0*/ 	.word	0x000000ff
        /*05f4*/ 	.word	0x00000060
        /*05f8*/ 	.short	0x010a
        /*05fa*/ 	.byte	0x30
	.zero		1


	//   ....[80]....
        /*05fc*/ 	.word	0x00006c60
        /*0600*/ 	.word	0x00000063
        /*0604*/ 	.word	0x000000c0
        /*0608*/ 	.short	0x010a
        /*060a*/ 	.byte	0xff
	.zero		1


	//   ....[81]....
        /*060c*/ 	.word	0x00007730
        /*0610*/ 	.word	0x00000000
        /*0614*/ 	.word	0x00000000
        /*0618*/ 	.short	0x0101
        /*061a*/ 	.byte	0xff
	.zero		1


	//   ....[82]....
        /*061c*/ 	.word	0x00007740
        /*0620*/ 	.word	0x00000003
        /*0624*/ 	.word	0x00000060
        /*0628*/ 	.short	0x010a
        /*062a*/ 	.byte	0xff
	.zero		1


	//   ....[83]....
        /*062c*/ 	.word	0x00007820
        /*0630*/ 	.word	0x00000003
        /*0634*/ 	.word	0x00000060
        /*0638*/ 	.short	0x010a
        /*063a*/ 	.byte	0xff
	.zero		1


	//   ....[84]....
        /*063c*/ 	.word	0x00008370
        /*0640*/ 	.word	0x0000003d
        /*0644*/ 	.word	0x00000000
        /*0648*/ 	.short	0x0101
        /*064a*/ 	.byte	0xff
	.zero		1


	//   ....[85]....
        /*064c*/ 	.word	0x00008390
        /*0650*/ 	.word	0x0000003e
        /*0654*/ 	.word	0x00000060
        /*0658*/ 	.short	0x010a
        /*065a*/ 	.byte	0xff
	.zero		1


	//   ....[86]....
        /*065c*/ 	.word	0x00008460
        /*0660*/ 	.word	0x0000003e
        /*0664*/ 	.word	0x00000060
        /*0668*/ 	.short	0x010a
        /*066a*/ 	.byte	0xff
	.zero		1


	//   ....[87]....
        /*066c*/ 	.word	0x00008fa0
        /*0670*/ 	.word	0x0000003d
        /*0674*/ 	.word	0x00000000
        /*0678*/ 	.short	0x0101
        /*067a*/ 	.byte	0xff
	.zero		1


	//   ....[88]....
        /*067c*/ 	.word	0x00008fc0
        /*0680*/ 	.word	0x0000003e
        /*0684*/ 	.word	0x00000060
        /*0688*/ 	.short	0x010a
        /*068a*/ 	.byte	0xff
	.zero		1


	//   ....[89]....
        /*068c*/ 	.word	0x00009090
        /*0690*/ 	.word	0x0000003e
        /*0694*/ 	.word	0x00000060
        /*0698*/ 	.short	0x010a
        /*069a*/ 	.byte	0xff
	.zero		1


	//   ....[90]....
        /*069c*/ 	.word	0x000094b0
        /*06a0*/ 	.word	0x000000ff
        /*06a4*/ 	.word	0x00000000
        /*06a8*/ 	.short	0x0101
        /*06aa*/ 	.byte	0x04
	.zero		1


	//   ....[91]....
        /*06ac*/ 	.word	0x00009c40
        /*06b0*/ 	.word	0x00000003
        /*06b4*/ 	.word	0x00000000
        /*06b8*/ 	.short	0x0101
        /*06ba*/ 	.byte	0xff
	.zero		1


	//   ....[92]....
        /*06bc*/ 	.word	0x00009ec0
        /*06c0*/ 	.word	0x000000ff
        /*06c4*/ 	.word	0x00000000
        /*06c8*/ 	.short	0x0101
        /*06ca*/ 	.byte	0x04
	.zero		1


	//   ....[93]....
        /*06cc*/ 	.word	0x00009ef0
        /*06d0*/ 	.word	0x00000000
        /*06d4*/ 	.word	0x00000030
        /*06d8*/ 	.short	0x010a
        /*06da*/ 	.byte	0xff
	.zero		1


	//   ....[94]....
        /*06dc*/ 	.word	0x00009f50
        /*06e0*/ 	.word	0x00000000
        /*06e4*/ 	.word	0x00000030
        /*06e8*/ 	.short	0x010a
        /*06ea*/ 	.byte	0xff
	.zero		1


	//   ....[95]....
        /*06ec*/ 	.word	0x00009fb0
        /*06f0*/ 	.word	0x00000000
        /*06f4*/ 	.word	0x000000b0
        /*06f8*/ 	.short	0x010a
        /*06fa*/ 	.byte	0xff
	.zero		1


	//   ....[96]....
        /*06fc*/ 	.word	0x0000a010
        /*0700*/ 	.word	0x00000000
        /*0704*/ 	.word	0x00000000
        /*0708*/ 	.short	0x010a
        /*070a*/ 	.byte	0xff
	.zero		1


	//   ....[97]....
        /*070c*/ 	.word	0x0000a070
        /*0710*/ 	.word	0x00000000
        /*0714*/ 	.word	0x00000000
        /*0718*/ 	.short	0x010a
        /*071a*/ 	.byte	0xff
	.zero		1


	//   ....[98]....
        /*071c*/ 	.word	0x0000a0d0
        /*0720*/ 	.word	0x00000000
        /*0724*/ 	.word	0x00000000
        /*0728*/ 	.short	0x010a
        /*072a*/ 	.byte	0xff
	.zero		1


	//   ....[99]....
        /*072c*/ 	.word	0x0000a130
        /*0730*/ 	.word	0x00000000
        /*0734*/ 	.word	0x00000000
        /*0738*/ 	.short	0x010a
        /*073a*/ 	.byte	0xff
	.zero		1


	//   ....[100]....
        /*073c*/ 	.word	0x0000a190
        /*0740*/ 	.word	0x00000000
        /*0744*/ 	.word	0x00000000
        /*0748*/ 	.short	0x010a
        /*074a*/ 	.byte	0xff
	.zero		1


	//   ....[101]....
        /*074c*/ 	.word	0x0000a1f0
        /*0750*/ 	.word	0x00000004
        /*0754*/ 	.word	0x000000b8
        /*0758*/ 	.short	0x010a
        /*075a*/ 	.byte	0xff
	.zero		1


	//   ....[102]....
        /*075c*/ 	.word	0x0000a250
        /*0760*/ 	.word	0x00000004
        /*0764*/ 	.word	0x000000b0
        /*0768*/ 	.short	0x010a
        /*076a*/ 	.byte	0xff
	.zero		1


	//   ....[103]....
        /*076c*/ 	.word	0x0000a2b0
        /*0770*/ 	.word	0x00000000
        /*0774*/ 	.word	0x000000b0
        /*0778*/ 	.short	0x010a
        /*077a*/ 	.byte	0xff
	.zero		1


	//   ....[104]....
        /*077c*/ 	.word	0x0000a310
        /*0780*/ 	.word	0x00000005
        /*0784*/ 	.word	0x000000d0
        /*0788*/ 	.short	0x010a
        /*078a*/ 	.byte	0xff
	.zero		1


	//   ....[105]....
        /*078c*/ 	.word	0x0000a370
        /*0790*/ 	.word	0x00000000
        /*0794*/ 	.word	0x00000000
        /*0798*/ 	.short	0x010a
        /*079a*/ 	.byte	0xff
	.zero		1


	//   ....[106]....
        /*079c*/ 	.word	0x0000a3d0
        /*07a0*/ 	.word	0x00000000
        /*07a4*/ 	.word	0x00000000
        /*07a8*/ 	.short	0x010a
        /*07aa*/ 	.byte	0xff
	.zero		1


	//   ....[107]....
        /*07ac*/ 	.word	0x0000a430
        /*07b0*/ 	.word	0x00000000
        /*07b4*/ 	.word	0x00000000
        /*07b8*/ 	.short	0x010a
        /*07ba*/ 	.byte	0xff
	.zero		1


	//   ....[108]....
        /*07bc*/ 	.word	0x0000a490
        /*07c0*/ 	.word	0x00000000
        /*07c4*/ 	.word	0x000000b0
        /*07c8*/ 	.short	0x010a
        /*07ca*/ 	.byte	0xff
	.zero		1


	//   ....[109]....
        /*07cc*/ 	.word	0x0000a4f0
        /*07d0*/ 	.word	0x00000003
        /*07d4*/ 	.word	0x000000a8
        /*07d8*/ 	.short	0x010a
        /*07da*/ 	.byte	0xff
	.zero		1


	//   ....[110]....
        /*07dc*/ 	.word	0x0000a550
        /*07e0*/ 	.word	0x00000000
        /*07e4*/ 	.word	0x00000080
        /*07e8*/ 	.short	0x010a
        /*07ea*/ 	.byte	0xff
	.zero		1


	//   ....[111]....
        /*07ec*/ 	.word	0x0000a5b0
        /*07f0*/ 	.word	0x00000000
        /*07f4*/ 	.word	0x00000088
        /*07f8*/ 	.short	0x010a
        /*07fa*/ 	.byte	0xff
	.zero		1


	//   ....[112]....
        /*07fc*/ 	.word	0x0000a610
        /*0800*/ 	.word	0x00000000
        /*0804*/ 	.word	0x00000090
        /*0808*/ 	.short	0x010a
        /*080a*/ 	.byte	0xff
	.zero		1


	//   ....[113]....
        /*080c*/ 	.word	0x0000a670
        /*0810*/ 	.word	0x00000000
        /*0814*/ 	.word	0x00000098
        /*0818*/ 	.short	0x010a
        /*081a*/ 	.byte	0xff
	.zero		1


	//   ....[114]....
        /*081c*/ 	.word	0x0000a6d0
        /*0820*/ 	.word	0x00000000
        /*0824*/ 	.word	0x00000080
        /*0828*/ 	.short	0x010a
        /*082a*/ 	.byte	0xff
	.zero		1


	//   ....[115]....
        /*082c*/ 	.word	0x0000a730
        /*0830*/ 	.word	0x00000000
        /*0834*/ 	.word	0x00000088
        /*0838*/ 	.short	0x010a
        /*083a*/ 	.byte	0xff
	.zero		1


	//   ....[116]....
        /*083c*/ 	.word	0x0000a790
        /*0840*/ 	.word	0x00000000
        /*0844*/ 	.word	0x00000090
        /*0848*/ 	.short	0x010a
        /*084a*/ 	.byte	0xff
	.zero		1


	//   ....[117]....
        /*084c*/ 	.word	0x0000a7f0
        /*0850*/ 	.word	0x00000000
        /*0854*/ 	.word	0x000000b0
        /*0858*/ 	.short	0x010a
        /*085a*/ 	.byte	0xff
	.zero		1


	//   ....[118]....
        /*085c*/ 	.word	0x0000a850
        /*0860*/ 	.word	0x00000002
        /*0864*/ 	.word	0x00000060
        /*0868*/ 	.short	0x010a
        /*086a*/ 	.byte	0xff
	.zero		1


	//   ....[119]....
        /*086c*/ 	.word	0x0000a8a0
        /*0870*/ 	.word	0x00000063
        /*0874*/ 	.word	0x000000c0
        /*0878*/ 	.short	0x010a
        /*087a*/ 	.byte	0xff
	.zero		1


	//   ....[120]....
        /*087c*/ 	.word	0x0000a8f0
        /*0880*/ 	.word	0x00000003
        /*0884*/ 	.word	0x00000060
        /*0888*/ 	.short	0x010a
        /*088a*/ 	.byte	0xff
	.zero		1


	//   ....[121]....
        /*088c*/ 	.word	0x0000a940
        /*0890*/ 	.word	0x0000003e
        /*0894*/ 	.word	0x00000060
        /*0898*/ 	.short	0x010a
        /*089a*/ 	.byte	0xff
	.zero		1


	//   ....[122]....
        /*089c*/ 	.word	0x0000a990
        /*08a0*/ 	.word	0x0000003e
        /*08a4*/ 	.word	0x00000060
        /*08a8*/ 	.short	0x010a
        /*08aa*/ 	.byte	0xff
	.zero		1


	//----- nvinfo : EIATTR_NUM_MBARRIERS
	.align		4
.L_47:
        /*08ac*/ 	.byte	0x03, 0x38
        /*08ae*/ 	.short	0x001c


	//----- nvinfo : EIATTR_EXIT_INSTR_OFFSETS
	.align		4
        /*08b0*/ 	.byte	0x04, 0x1c
        /*08b2*/ 	.short	(.L_49 - .L_48)


	//   ....[0]....
.L_48:
        /*08b4*/ 	.word	0x00002ea0


	//   ....[1]....
        /*08b8*/ 	.word	0x00003150


	//   ....[2]....
        /*08bc*/ 	.word	0x000031b0


	//   ....[3]....
        /*08c0*/ 	.word	0x00003ff0


	//   ....[4]....
        /*08c4*/ 	.word	0x00005620


	//   ....[5]....
        /*08c8*/ 	.word	0x00005660


	//   ....[6]....
        /*08cc*/ 	.word	0x00009da0


	//   ....[7]....
        /*08d0*/ 	.word	0x00009e20


	//   ....[8]....
        /*08d4*/ 	.word	0x00009e50


	//   ....[9]....
        /*08d8*/ 	.word	0x00009ed0


	//----- nvinfo : EIATTR_MAX_THREADS
	.align		4
.L_49:
        /*08dc*/ 	.byte	0x04, 0x05
        /*08de*/ 	.short	(.L_51 - .L_50)
.L_50:
        /*08e0*/ 	.word	0x00000100
        /*08e4*/ 	.word	0x00000001
        /*08e8*/ 	.word	0x00000001


	//----- nvinfo : EIATTR_CRS_STACK_SIZE
	.align		4
.L_51:
        /*08ec*/ 	.byte	0x04, 0x1e
        /*08ee*/ 	.short	(.L_53 - .L_52)
.L_52:
        /*08f0*/ 	.word	0x00000000


	//----- nvinfo : EIATTR_CBANK_PARAM_SIZE
	.align		4
.L_53:
        /*08f4*/ 	.byte	0x03, 0x19
        /*08f6*/ 	.short	0x0800


	//----- nvinfo : EIATTR_PARAM_CBANK
	.align		4
        /*08f8*/ 	.byte	0x04, 0x0a
        /*08fa*/ 	.short	(.L_55 - .L_54)
	.align		4
.L_54:
        /*08fc*/ 	.word	index@(.nv.constant0._ZN7cutlass13device_kernelINS_4conv6kernel13ConvUniversalINS1_16ConvProblemShapeILNS1_8OperatorE2ELi2EEENS1_10collective14CollectiveConvINS1_47MainloopSm100TmaUmmaWarpSpecializedImplicitGemmILS5_2ELi6ELi2ELi1ELi2EN4cute5tupleIJNSA_1CILi1EEESD_SD_EEEEENSB_IJNSC_ILi128EEENSB_IJSG_EEENSB_IJNSC_ILi64EEEEEEEEENS_10bfloat16_tESL_NSA_8TiledMMAINSA_8MMA_AtomIJNSA_20SM100_MMA_F16BF16_SSISL_SL_fLi128ELi128ELNSA_4UMMA5MajorE1ELSQ_1ELNSP_7ScaleInE0ELSR_0EEEEEENSA_6LayoutISE_NSB_IJNSC_ILi0EEESV_SV_EEEEENSB_IJNSA_10UnderscoreESY_SY_EEEEENS7_6detail27Sm100ImplicitGemmTileTraitsINSA_13SM90_TMA_LOADENSA_14ComposedLayoutINSA_7SwizzleILi3ELi4ELi3EEENSA_18smem_ptr_flag_bitsILi16EEENSU_INSB_IJSI_NSC_ILi8EEEEEENSB_IJSD_SI_EEEEEEEvEENS12_INSA_20SM90_TMA_LOAD_IM2COLES1D_vEEEENS_8epilogue10collective18CollectiveEpilogueINS1I_23Sm100TmaWarpSpecializedILi4ELi2ELi32ELb1ELb0EEEJSK_NSB_IJNSU_ISG_SD_EENSU_INSC_ILi32EEESD_EEEEESL_NSB_IJlNSB_IJSD_llEEESV_EEESL_S1S_NS1I_6fusion15FusionCallbacksIS1M_NS1T_17LinearCombinationISL_fSL_fLNS_15FloatRoundStyleE2EEESK_S1Q_JEEENSA_5SM1004TMEM4LOAD26SM100_TMEM_LOAD_32dp32b32xES13_NS14_INS15_ILi2ELi4ELi3EEES18_NSU_INSB_IJS19_S1O_EEENSB_IJS1O_SD_EEEEEEENSA_39AutoVectorizingCopyWithAssumedAlignmentILi128EEENSA_14SM90_TMA_STOREES27_S29_S29_EEEvvEEEEvNT_6ParamsE)
        /*0900*/ 	.short	0x0380
        /*0902*/ 	.short	0x0800


	//----- nvinfo : EIATTR_SW_WAR
	.align		4
.L_55:
        /*0904*/ 	.byte	0x04, 0x36
        /*0906*/ 	.short	(.L_57 - .L_56)
.L_56:
        /*0908*/ 	.word	0x00000008
.L_57:


//--------------------- .nv.callgraph             --------------------------
	.section	.nv.callgraph,"",@"SHT_CUDA_CALLGRAPH"
	.align	4
	.sectionentsize	8
	.align		4
        /*0000*/ 	.word	0x00000000
	.align		4
        /*0004*/ 	.word	0xffffffff
	.align		4
        /*0008*/ 	.word	index@(_ZN7cutlass13device_kernelINS_4conv6kernel13ConvUniversalINS1_16ConvProblemShapeILNS1_8OperatorE2ELi2EEENS1_10collective14CollectiveConvINS1_47MainloopSm100TmaUmmaWarpSpecializedImplicitGemmILS5_2ELi6ELi2ELi1ELi2EN4cute5tupleIJNSA_1CILi1EEESD_SD_EEEEENSB_IJNSC_ILi128EEENSB_IJSG_EEENSB_IJNSC_ILi64EEEEEEEEENS_10bfloat16_tESL_NSA_8TiledMMAINSA_8MMA_AtomIJNSA_20SM100_MMA_F16BF16_SSISL_SL_fLi128ELi128ELNSA_4UMMA5MajorE1ELSQ_1ELNSP_7ScaleInE0ELSR_0EEEEEENSA_6LayoutISE_NSB_IJNSC_ILi0EEESV_SV_EEEEENSB_IJNSA_10UnderscoreESY_SY_EEEEENS7_6detail27Sm100ImplicitGemmTileTraitsINSA_13SM90_TMA_LOADENSA_14ComposedLayoutINSA_7SwizzleILi3ELi4ELi3EEENSA_18smem_ptr_flag_bitsILi16EEENSU_INSB_IJSI_NSC_ILi8EEEEEENSB_IJSD_SI_EEEEEEEvEENS12_INSA_20SM90_TMA_LOAD_IM2COLES1D_vEEEENS_8epilogue10collective18CollectiveEpilogueINS1I_23Sm100TmaWarpSpecializedILi4ELi2ELi32ELb1ELb0EEEJSK_NSB_IJNSU_ISG_SD_EENSU_INSC_ILi32EEESD_EEEEESL_NSB_IJlNSB_IJSD_llEEESV_EEESL_S1S_NS1I_6fusion15FusionCallbacksIS1M_NS1T_17LinearCombinationISL_fSL_fLNS_15FloatRoundStyleE2EEESK_S1Q_JEEENSA_5SM1004TMEM4LOAD26SM100_TMEM_LOAD_32dp32b32xES13_NS14_INS15_ILi2ELi4ELi3EEES18_NSU_INSB_IJS19_S1O_EEENSB_IJS1O_SD_EEEEEEENSA_39AutoVectorizingCopyWithAssumedAlignmentILi128EEENSA_14SM90_TMA_STOREES27_S29_S29_EEEvvEEEEvNT_6ParamsE)
	.align		4
        /*000c*/ 	.word	index@(__assertfail)
	.align		4
        /*0010*/ 	.word	0x00000000
	.align		4
        /*0014*/ 	.word	0xfffffffe
	.align		4
        /*0018*/ 	.word	0x00000000
	.align		4
        /*001c*/ 	.word	0xfffffffd
	.align		4
        /*0020*/ 	.word	0x00000000
	.align		4
        /*0024*/ 	.word	0xfffffffc


//--------------------- .nv.constant4             --------------------------
	.section	.nv.constant4,"a",@progbits
	.align	8
	.align		8
.nv.constant4:
        /*0000*/ 	.dword	__assertfail
	.align		8
        /*0008*/ 	.dword	__unnamed_1
	.align		8
        /*0010*/ 	.dword	__unnamed_2
	.align		8
        /*0018*/ 	.dword	_ZN39_INTERNAL_4c66db96_4_k_cu_bb26f113_30584cuda3std3__45__cpo5beginE
	.align		8
        /*0020*/ 	.dword	_ZN39_INTERNAL_4c66db96_4_k_cu_bb26f113_30584cuda3std3__45__cpo3endE
	.align		8
        /*0028*/ 	.dword	_ZN39_INTERNAL_4c66db96_4_k_cu_bb26f113_30584cuda3std3__45__cpo6cbeginE
	.align		8
        /*0030*/ 	.dword	_ZN39_INTERNAL_4c66db96_4_k_cu_bb26f113_30584cuda3std3__45__cpo4cendE
	.align		8
        /*0038*/ 	.dword	_ZN39_INTERNAL_4c66db96_4_k_cu_bb26f113_30584cuda3std3__441_GLOBAL__N__4c66db96_4_k_cu_bb26f113_30586ignoreE
	.align		8
        /*0040*/ 	.dword	_ZN39_INTERNAL_4c66db96_4_k_cu_bb26f113_30584cuda3std3__419piecewise_constructE
	.align		8
        /*0048*/ 	.dword	_ZN39_INTERNAL_4c66db96_4_k_cu_bb26f113_30584cuda3std3__48in_placeE
	.align		8
        /*0050*/ 	.dword	_ZN39_INTERNAL_4c66db96_4_k_cu_bb26f113_30584cuda3std6ranges3__45__cpo4swapE
	.align		8
        /*0058*/ 	.dword	_ZN39_INTERNAL_4c66db96_4_k_cu_bb26f113_30584cuda3std6ranges3__45__cpo9iter_moveE
	.align		8
        /*0060*/ 	.dword	_ZN39_INTERNAL_4c66db96_4_k_cu_bb26f113_30584cute7productE
	.align		8
        /*0068*/ 	.dword	_ZN39_INTERNAL_4c66db96_4_k_cu_bb26f113_30584cute1_E
	.align		8
        /*0070*/ 	.dword	$str$27
	.align		8
        /*0078*/ 	.dword	$str$28
	.align		8
        /*0080*/ 	.dword	$str$29
	.align		8
        /*0088*/ 	.dword	$str$30


//--------------------- .text._ZN7cutlass13device_kernelINS_4conv6kernel13ConvUniversalINS1_16ConvProblemShapeILNS1_8OperatorE2ELi2EEENS1_10collective14CollectiveConvINS1_47MainloopSm100TmaUmmaWarpSpecializedImplicitGemmILS5_2ELi6ELi2ELi1ELi2EN4cute5tupleIJNSA_1CILi1EEESD_SD_EEEEENSB_IJNSC_ILi128EEENSB_IJSG_EEENSB_IJNSC_ILi64EEEEEEEEENS_10bfloat16_tESL_NSA_8TiledMMAINSA_8MMA_AtomIJNSA_20SM100_MMA_F16BF16_SSISL_SL_fLi128ELi128ELNSA_4UMMA5MajorE1ELSQ_1ELNSP_7ScaleInE0ELSR_0EEEEEENSA_6LayoutISE_NSB_IJNSC_ILi0EEESV_SV_EEEEENSB_IJNSA_10UnderscoreESY_SY_EEEEENS7_6detail27Sm100ImplicitGemmTileTraitsINSA_13SM90_TMA_LOADENSA_14ComposedLayoutINSA_7SwizzleILi3ELi4ELi3EEENSA_18smem_ptr_flag_bitsILi16EEENSU_INSB_IJSI_NSC_ILi8EEEEEENSB_IJSD_SI_EEEEEEEvEENS12_INSA_20SM90_TMA_LOAD_IM2COLES1D_vEEEENS_8epilogue10collective18CollectiveEpilogueINS1I_23Sm100TmaWarpSpecializedILi4ELi2ELi32ELb1ELb0EEEJSK_NSB_IJNSU_ISG_SD_EENSU_INSC_ILi32EEESD_EEEEESL_NSB_IJlNSB_IJSD_llEEESV_EEESL_S1S_NS1I_6fusion15FusionCallbacksIS1M_NS1T_17LinearCombinationISL_fSL_fLNS_15FloatRoundStyleE2EEESK_S1Q_JEEENSA_5SM1004TMEM4LOAD26SM100_TMEM_LOAD_32dp32b32xES13_NS14_INS15_ILi2ELi4ELi3EEES18_NSU_INSB_IJS19_S1O_EEENSB_IJS1O_SD_EEEEEEENSA_39AutoVectorizingCopyWithAssumedAlignmentILi128EEENSA_14SM90_TMA_STOREES27_S29_S29_EEEvvEEEEvNT_6ParamsE --------------------------
	.section	.text._ZN7cutlass13device_kernelINS_4conv6kernel13ConvUniversalINS1_16ConvProblemShapeILNS1_8OperatorE2ELi2EEENS1_10collective14CollectiveConvINS1_47MainloopSm100TmaUmmaWarpSpecializedImplicitGemmILS5_2ELi6ELi2ELi1ELi2EN4cute5tupleIJNSA_1CILi1EEESD_SD_EEEEENSB_IJNSC_ILi128EEENSB_IJSG_EEENSB_IJNSC_ILi64EEEEEEEEENS_10bfloat16_tESL_NSA_8TiledMMAINSA_8MMA_AtomIJNSA_20SM100_MMA_F16BF16_SSISL_SL_fLi128ELi128ELNSA_4UMMA5MajorE1ELSQ_1ELNSP_7ScaleInE0ELSR_0EEEEEENSA_6LayoutISE_NSB_IJNSC_ILi0EEESV_SV_EEEEENSB_IJNSA_10UnderscoreESY_SY_EEEEENS7_6detail27Sm100ImplicitGemmTileTraitsINSA_13SM90_TMA_LOADENSA_14ComposedLayoutINSA_7SwizzleILi3ELi4ELi3EEENSA_18smem_ptr_flag_bitsILi16EEENSU_INSB_IJSI_NSC_ILi8EEEEEENSB_IJSD_SI_EEEEEEEvEENS12_INSA_20SM90_TMA_LOAD_IM2COLES1D_vEEEENS_8epilogue10collective18CollectiveEpilogueINS1I_23Sm100TmaWarpSpecializedILi4ELi2ELi32ELb1ELb0EEEJSK_NSB_IJNSU_ISG_SD_EENSU_INSC_ILi32EEESD_EEEEESL_NSB_IJlNSB_IJSD_llEEESV_EEESL_S1S_NS1I_6fusion15FusionCallbacksIS1M_NS1T_17LinearCombinationISL_fSL_fLNS_15FloatRoundStyleE2EEESK_S1Q_JEEENSA_5SM1004TMEM4LOAD26SM100_TMEM_LOAD_32dp32b32xES13_NS14_INS15_ILi2ELi4ELi3EEES18_NSU_INSB_IJS19_S1O_EEENSB_IJS1O_SD_EEEEEEENSA_39AutoVectorizingCopyWithAssumedAlignmentILi128EEENSA_14SM90_TMA_STOREES27_S29_S29_EEEvvEEEEvNT_6ParamsE,"ax",@progbits
	.align	128
.text._ZN7cutlass13device_kernelINS_4conv6kernel13ConvUniversalINS1_16ConvProblemShapeILNS1_8OperatorE2ELi2EEENS1_10collective14CollectiveConvINS1_47MainloopSm100TmaUmmaWarpSpecializedImplicitGemmILS5_2ELi6ELi2ELi1ELi2EN4cute5tupleIJNSA_1CILi1EEESD_SD_EEEEENSB_IJNSC_ILi128EEENSB_IJSG_EEENSB_IJNSC_ILi64EEEEEEEEENS_10bfloat16_tESL_NSA_8TiledMMAINSA_8MMA_AtomIJNSA_20SM100_MMA_F16BF16_SSISL_SL_fLi128ELi128ELNSA_4UMMA5MajorE1ELSQ_1ELNSP_7ScaleInE0ELSR_0EEEEEENSA_6LayoutISE_NSB_IJNSC_ILi0EEESV_SV_EEEEENSB_IJNSA_10UnderscoreESY_SY_EEEEENS7_6detail27Sm100ImplicitGemmTileTraitsINSA_13SM90_TMA_LOADENSA_14ComposedLayoutINSA_7SwizzleILi3ELi4ELi3EEENSA_18smem_ptr_flag_bitsILi16EEENSU_INSB_IJSI_NSC_ILi8EEEEEENSB_IJSD_SI_EEEEEEEvEENS12_INSA_20SM90_TMA_LOAD_IM2COLES1D_vEEEENS_8epilogue10collective18CollectiveEpilogueINS1I_23Sm100TmaWarpSpecializedILi4ELi2ELi32ELb1ELb0EEEJSK_NSB_IJNSU_ISG_SD_EENSU_INSC_ILi32EEESD_EEEEESL_NSB_IJlNSB_IJSD_llEEESV_EEESL_S1S_NS1I_6fusion15FusionCallbacksIS1M_NS1T_17LinearCombinationISL_fSL_fLNS_15FloatRoundStyleE2EEESK_S1Q_JEEENSA_5SM1004TMEM4LOAD26SM100_TMEM_LOAD_32dp32b32xES13_NS14_INS15_ILi2ELi4ELi3EEES18_NSU_INSB_IJS19_S1O_EEENSB_IJS1O_SD_EEEEEEENSA_39AutoVectorizingCopyWithAssumedAlignmentILi128EEENSA_14SM90_TMA_STOREES27_S29_S29_EEEvvEEEEvNT_6ParamsE:
        .type           _ZN7cutlass13device_kernelINS_4conv6kernel13ConvUniversalINS1_16ConvProblemShapeILNS1_8OperatorE2ELi2EEENS1_10collective14CollectiveConvINS1_47MainloopSm100TmaUmmaWarpSpecializedImplicitGemmILS5_2ELi6ELi2ELi1ELi2EN4cute5tupleIJNSA_1CILi1EEESD_SD_EEEEENSB_IJNSC_ILi128EEENSB_IJSG_EEENSB_IJNSC_ILi64EEEEEEEEENS_10bfloat16_tESL_NSA_8TiledMMAINSA_8MMA_AtomIJNSA_20SM100_MMA_F16BF16_SSISL_SL_fLi128ELi128ELNSA_4UMMA5MajorE1ELSQ_1ELNSP_7ScaleInE0ELSR_0EEEEEENSA_6LayoutISE_NSB_IJNSC_ILi0EEESV_SV_EEEEENSB_IJNSA_10UnderscoreESY_SY_EEEEENS7_6detail27Sm100ImplicitGemmTileTraitsINSA_13SM90_TMA_LOADENSA_14ComposedLayoutINSA_7SwizzleILi3ELi4ELi3EEENSA_18smem_ptr_flag_bitsILi16EEENSU_INSB_IJSI_NSC_ILi8EEEEEENSB_IJSD_SI_EEEEEEEvEENS12_INSA_20SM90_TMA_LOAD_IM2COLES1D_vEEEENS_8epilogue10collective18CollectiveEpilogueINS1I_23Sm100TmaWarpSpecializedILi4ELi2ELi32ELb1ELb0EEEJSK_NSB_IJNSU_ISG_SD_EENSU_INSC_ILi32EEESD_EEEEESL_NSB_IJlNSB_IJSD_llEEESV_EEESL_S1S_NS1I_6fusion15FusionCallbacksIS1M_NS1T_17LinearCombinationISL_fSL_fLNS_15FloatRoundStyleE2EEESK_S1Q_JEEENSA_5SM1004TMEM4LOAD26SM100_TMEM_LOAD_32dp32b32xES13_NS14_INS15_ILi2ELi4ELi3EEES18_NSU_INSB_IJS19_S1O_EEENSB_IJS1O_SD_EEEEEEENSA_39AutoVectorizingCopyWithAssumedAlignmentILi128EEENSA_14SM90_TMA_STOREES27_S29_S29_EEEvvEEEEvNT_6ParamsE,@function
        .size           _ZN7cutlass13device_kernelINS_4conv6kernel13ConvUniversalINS1_16ConvProblemShapeILNS1_8OperatorE2ELi2EEENS1_10collective14CollectiveConvINS1_47MainloopSm100TmaUmmaWarpSpecializedImplicitGemmILS5_2ELi6ELi2ELi1ELi2EN4cute5tupleIJNSA_1CILi1EEESD_SD_EEEEENSB_IJNSC_ILi128EEENSB_IJSG_EEENSB_IJNSC_ILi64EEEEEEEEENS_10bfloat16_tESL_NSA_8TiledMMAINSA_8MMA_AtomIJNSA_20SM100_MMA_F16BF16_SSISL_SL_fLi128ELi128ELNSA_4UMMA5MajorE1ELSQ_1ELNSP_7ScaleInE0ELSR_0EEEEEENSA_6LayoutISE_NSB_IJNSC_ILi0EEESV_SV_EEEEENSB_IJNSA_10UnderscoreESY_SY_EEEEENS7_6detail27Sm100ImplicitGemmTileTraitsINSA_13SM90_TMA_LOADENSA_14ComposedLayoutINSA_7SwizzleILi3ELi4ELi3EEENSA_18smem_ptr_flag_bitsILi16EEENSU_INSB_IJSI_NSC_ILi8EEEEEENSB_IJSD_SI_EEEEEEEvEENS12_INSA_20SM90_TMA_LOAD_IM2COLES1D_vEEEENS_8epilogue10collective18CollectiveEpilogueINS1I_23Sm100TmaWarpSpecializedILi4ELi2ELi32ELb1ELb0EEEJSK_NSB_IJNSU_ISG_SD_EENSU_INSC_ILi32EEESD_EEEEESL_NSB_IJlNSB_IJSD_llEEESV_EEESL_S1S_NS1I_6fusion15FusionCallbacksIS1M_NS1T_17LinearCombinationISL_fSL_fLNS_15FloatRoundStyleE2EEESK_S1Q_JEEENSA_5SM1004TMEM4LOAD26SM100_TMEM_LOAD_32dp32b32xES13_NS14_INS15_ILi2ELi4ELi3EEES18_NSU_INSB_IJS19_S1O_EEENSB_IJS1O_SD_EEEEEEENSA_39AutoVectorizingCopyWithAssumedAlignmentILi128EEENSA_14SM90_TMA_STOREES27_S29_S29_EEEvvEEEEvNT_6ParamsE,(.L_x_172 - _ZN7cutlass13device_kernelINS_4conv6kernel13ConvUniversalINS1_16ConvProblemShapeILNS1_8OperatorE2ELi2EEENS1_10collective14CollectiveConvINS1_47MainloopSm100TmaUmmaWarpSpecializedImplicitGemmILS5_2ELi6ELi2ELi1ELi2EN4cute5tupleIJNSA_1CILi1EEESD_SD_EEEEENSB_IJNSC_ILi128EEENSB_IJSG_EEENSB_IJNSC_ILi64EEEEEEEEENS_10bfloat16_tESL_NSA_8TiledMMAINSA_8MMA_AtomIJNSA_20SM100_MMA_F16BF16_SSISL_SL_fLi128ELi128ELNSA_4UMMA5MajorE1ELSQ_1ELNSP_7ScaleInE0ELSR_0EEEEEENSA_6LayoutISE_NSB_IJNSC_ILi0EEESV_SV_EEEEENSB_IJNSA_10UnderscoreESY_SY_EEEEENS7_6detail27Sm100ImplicitGemmTileTraitsINSA_13SM90_TMA_LOADENSA_14ComposedLayoutINSA_7SwizzleILi3ELi4ELi3EEENSA_18smem_ptr_flag_bitsILi16EEENSU_INSB_IJSI_NSC_ILi8EEEEEENSB_IJSD_SI_EEEEEEEvEENS12_INSA_20SM90_TMA_LOAD_IM2COLES1D_vEEEENS_8epilogue10collective18CollectiveEpilogueINS1I_23Sm100TmaWarpSpecializedILi4ELi2ELi32ELb1ELb0EEEJSK_NSB_IJNSU_ISG_SD_EENSU_INSC_ILi32EEESD_EEEEESL_NSB_IJlNSB_IJSD_llEEESV_EEESL_S1S_NS1I_6fusion15FusionCallbacksIS1M_NS1T_17LinearCombinationISL_fSL_fLNS_15FloatRoundStyleE2EEESK_S1Q_JEEENSA_5SM1004TMEM4LOAD26SM100_TMEM_LOAD_32dp32b32xES13_NS14_INS15_ILi2ELi4ELi3EEES18_NSU_INSB_IJS19_S1O_EEENSB_IJS1O_SD_EEEEEEENSA_39AutoVectorizingCopyWithAssumedAlignmentILi128EEENSA_14SM90_TMA_STOREES27_S29_S29_EEEvvEEEEvNT_6ParamsE)
        .other          _ZN7cutlass13device_kernelINS_4conv6kernel13ConvUniversalINS1_16ConvProblemShapeILNS1_8OperatorE2ELi2EEENS1_10collective14CollectiveConvINS1_47MainloopSm100TmaUmmaWarpSpecializedImplicitGemmILS5_2ELi6ELi2ELi1ELi2EN4cute5tupleIJNSA_1CILi1EEESD_SD_EEEEENSB_IJNSC_ILi128EEENSB_IJSG_EEENSB_IJNSC_ILi64EEEEEEEEENS_10bfloat16_tESL_NSA_8TiledMMAINSA_8MMA_AtomIJNSA_20SM100_MMA_F16BF16_SSISL_SL_fLi128ELi128ELNSA_4UMMA5MajorE1ELSQ_1ELNSP_7ScaleInE0ELSR_0EEEEEENSA_6LayoutISE_NSB_IJNSC_ILi0EEESV_SV_EEEEENSB_IJNSA_10UnderscoreESY_SY_EEEEENS7_6detail27Sm100ImplicitGemmTileTraitsINSA_13SM90_TMA_LOADENSA_14ComposedLayoutINSA_7SwizzleILi3ELi4ELi3EEENSA_18smem_ptr_flag_bitsILi16EEENSU_INSB_IJSI_NSC_ILi8EEEEEENSB_IJSD_SI_EEEEEEEvEENS12_INSA_20SM90_TMA_LOAD_IM2COLES1D_vEEEENS_8epilogue10collective18CollectiveEpilogueINS1I_23Sm100TmaWarpSpecializedILi4ELi2ELi32ELb1ELb0EEEJSK_NSB_IJNSU_ISG_SD_EENSU_INSC_ILi32EEESD_EEEEESL_NSB_IJlNSB_IJSD_llEEESV_EEESL_S1S_NS1I_6fusion15FusionCallbacksIS1M_NS1T_17LinearCombinationISL_fSL_fLNS_15FloatRoundStyleE2EEESK_S1Q_JEEENSA_5SM1004TMEM4LOAD26SM100_TMEM_LOAD_32dp32b32xES13_NS14_INS15_ILi2ELi4ELi3EEES18_NSU_INSB_IJS19_S1O_EEENSB_IJS1O_SD_EEEEEEENSA_39AutoVectorizingCopyWithAssumedAlignmentILi128EEENSA_14SM90_TMA_STOREES27_S29_S29_EEEvvEEEEvNT_6ParamsE,@"STO_CUDA_ENTRY STV_DEFAULT"
_ZN7cutlass13device_kernelINS_4conv6kernel13ConvUniversalINS1_16ConvProblemShapeILNS1_8OperatorE2ELi2EEENS1_10collective14CollectiveConvINS1_47MainloopSm100TmaUmmaWarpSpecializedImplicitGemmILS5_2ELi6ELi2ELi1ELi2EN4cute5tupleIJNSA_1CILi1EEESD_SD_EEEEENSB_IJNSC_ILi128EEENSB_IJSG_EEENSB_IJNSC_ILi64EEEEEEEEENS_10bfloat16_tESL_NSA_8TiledMMAINSA_8MMA_AtomIJNSA_20SM100_MMA_F16BF16_SSISL_SL_fLi128ELi128ELNSA_4UMMA5MajorE1ELSQ_1ELNSP_7ScaleInE0ELSR_0EEEEEENSA_6LayoutISE_NSB_IJNSC_ILi0EEESV_SV_EEEEENSB_IJNSA_10UnderscoreESY_SY_EEEEENS7_6detail27Sm100ImplicitGemmTileTraitsINSA_13SM90_TMA_LOADENSA_14ComposedLayoutINSA_7SwizzleILi3ELi4ELi3EEENSA_18smem_ptr_flag_bitsILi16EEENSU_INSB_IJSI_NSC_ILi8EEEEEENSB_IJSD_SI_EEEEEEEvEENS12_INSA_20SM90_TMA_LOAD_IM2COLES1D_vEEEENS_8epilogue10collective18CollectiveEpilogueINS1I_23Sm100TmaWarpSpecializedILi4ELi2ELi32ELb1ELb0EEEJSK_NSB_IJNSU_ISG_SD_EENSU_INSC_ILi32EEESD_EEEEESL_NSB_IJlNSB_IJSD_llEEESV_EEESL_S1S_NS1I_6fusion15FusionCallbacksIS1M_NS1T_17LinearCombinationISL_fSL_fLNS_15FloatRoundStyleE2EEESK_S1Q_JEEENSA_5SM1004TMEM4LOAD26SM100_TMEM_LOAD_32dp32b32xES13_NS14_INS15_ILi2ELi4ELi3EEES18_NSU_INSB_IJS19_S1O_EEENSB_IJS1O_SD_EEEEEEENSA_39AutoVectorizingCopyWithAssumedAlignmentILi128EEENSA_14SM90_TMA_STOREES27_S29_S29_EEEvvEEEEvNT_6ParamsE:
[----:B------:R-:W1:Y:S01]  /*0000*/  LDC R1, c[0x0][0x37c] ;  /* 0x0000df00ff017b82 */ /* 0x000e620000000800 */
[----:B------:R-:W2:Y:S01]  /*0010*/  S2R R87, SR_TID.X ;  /* 0x0000000000577919 */ /* 0x000ea20000002100 */
[----:B------:R-:W3:Y:S01]  /*0020*/  LDCU.64 UR8, c[0x0][0x890] ;  /* 0x00011200ff0877ac */ /* 0x000ee20008000a00 */
[----:B-1----:R-:W-:Y:S01]  /*0030*/  VIADD R1, R1, 0xfffffff8 ;  /* 0xfffffff801017836 */ /* 0x002fe20000000000 */
[----:B------:R-:W-:Y:S02]  /*0040*/  PRMT R89, RZ, 0x7610, R89 ;  /* 0x00007610ff597816 */ /* 0x000fe40000000059 */
[----:B------:R-:W-:Y:S01]  /*0050*/  ELECT P3, URZ, PT ;  /* 0x0000000000ff782f */ /* 0x000fe20003860000 */
[----:B---3--:R-:W-:-:S04]  /*0060*/  UISETP.NE.U32.AND UP0, UPT, UR8, URZ, UPT ;  /* 0x000000ff0800728c */ /* 0x008fc8000bf05070 */
[----:B------:R-:W-:Y:S01]  /*0070*/  UISETP.NE.AND.EX UP0, UPT, UR9, URZ, UPT, UP0 ;  /* 0x000000ff0900728c */ /* 0x000fe2000bf05300 */
[----:B--2---:R-:W-:-:S05]  /*0080*/  SHF.R.U32.HI R90, RZ, 0x5, R87 ;  /* 0x00000005ff5a7819 */ /* 0x004fca0000011657 */
[----:B------:R-:W1:Y:S02]  /*0090*/  SHFL.IDX PT, R0, R90, RZ, 0x1f ;  /* 0x00001fff5a007589 */ /* 0x000e6400000e0000 */
[----:B-1----:R-:W-:Y:S01]  /*00a0*/  R2UR UR18, R0 ;  /* 0x00000000001272ca */ /* 0x002fe200000e0000 */
[----:B------:R-:W-:-:S14]  /*00b0*/  BRA.U UP0, `(.L_x_0) ;  /* 0x0000000100307547 */ /* 0x000fdc000b800000 */
[----:B------:R-:W1:Y:S02]  /*00c0*/  LDCU.64 UR4, c[0x0][0x888] ;  /* 0x00011100ff0477ac */ /* 0x000e640008000a00 */
[----:B-1----:R-:W-:-:S04]  /*00d0*/  UISETP.NE.U32.AND UP0, UPT, UR4, URZ, UPT ;  /* 0x000000ff0400728c */ /* 0x002fc8000bf05070 */
[----:B------:R-:W-:-:S09]  /*00e0*/  UISETP.NE.AND.EX UP0, UPT, UR5, URZ, UPT, UP0 ;  /* 0x000000ff0500728c */ /* 0x000fd2000bf05300 */
[----:B------:R-:W-:Y:S05]  /*00f0*/  BRA.U !UP0, `(.L_x_1) ;  /* 0x0000000108147547 */ /* 0x000fea000b800000 */
[----:B------:R-:W1:Y:S01]  /*0100*/  LDC.64 R2, c[0x0][0x888] ;  /* 0x00022200ff027b82 */ /* 0x000e620000000a00 */
[----:B------:R-:W1:Y:S02]  /*0110*/  LDCU.64 UR4, c[0x0][0x358] ;  /* 0x00006b00ff0477ac */ /* 0x000e640008000a00 */
[----:B-1----:R1:W5:Y:S01]  /*0120*/  LDG.E R41, desc[UR4][R2.64] ;  /* 0x0000000402297981 */ /* 0x002362000c1e1900 */
[----:B------:R-:W-:Y:S01]  /*0130*/  HFMA2 R89, -RZ, RZ, 0, 5.9604644775390625e-08 ;  /* 0x00000001ff597431 */ /* 0x000fe200000001ff */
[----:B------:R-:W-:Y:S05]  /*0140*/  BRA `(.L_x_0) ;  /* 0x00000000000c7947 */ /* 0x000fea0003800000 */
.L_x_1:
[----:B------:R-:W1:Y:S01]  /*0150*/  LDCU UR4, c[0x0][0x880] ;  /* 0x00011000ff0477ac */ /* 0x000e620008000800 */
[----:B------:R-:W-:Y:S01]  /*0160*/  HFMA2 R89, -RZ, RZ, 0, 5.9604644775390625e-08 ;  /* 0x00000001ff597431 */ /* 0x000fe200000001ff */
[----:B-1----:R-:W-:-:S07]  /*0170*/  MOV R41, UR4 ;  /* 0x0000000400297c02 */ /* 0x002fce0008000f00 */
.L_x_0:
[----:B------:R-:W2:Y:S02]  /*0180*/  LDCU.64 UR4, c[0x0][0x8b0] ;  /* 0x00011600ff0477ac */ /* 0x000ea40008000a00 */
[----:B--2---:R-:W-:-:S04]  /*0190*/  UISETP.NE.U32.AND UP0, UPT, UR4, URZ, UPT ;  /* 0x000000ff0400728c */ /* 0x004fc8000bf05070 */
[----:B------:R-:W-:-:S09]  /*01a0*/  UISETP.NE.AND.EX UP0, UPT, UR5, URZ, UPT, UP0 ;  /* 0x000000ff0500728c */ /* 0x000fd2000bf05300 */
[----:B------:R-:W-:Y:S05]  /*01b0*/  BRA.U UP0, `(.L_x_2) ;  /* 0x0000000100287547 */ /* 0x000fea000b800000 */
[----:B------:R-:W2:Y:S02]  /*01c0*/  LDCU.64 UR4, c[0x0][0x8a8] ;  /* 0x00011500ff0477ac */ /* 0x000ea40008000a00 */
[----:B--2---:R-:W-:-:S04]  /*01d0*/  UISETP.NE.U32.AND UP0, UPT, UR4, URZ, UPT ;  /* 0x000000ff0400728c */ /* 0x004fc8000bf05070 */
[----:B------:R-:W-:-:S09]  /*01e0*/  UISETP.NE.AND.EX UP0, UPT, UR5, URZ, UPT, UP0 ;  /* 0x000000ff0500728c */ /* 0x000fd2000bf05300 */
[----:B------:R-:W-:Y:S05]  /*01f0*/  BRA.U !UP0, `(.L_x_3) ;  /* 0x0000000108107547 */ /* 0x000fea000b800000 */
[----:B------:R-:W2:Y:S01]  /*0200*/  LDC.64 R38, c[0x0][0x8a8] ;  /* 0x00022a00ff267b82 */ /* 0x000ea20000000a00 */
[----:B------:R-:W2:Y:S02]  /*0210*/  LDCU.64 UR4, c[0x0][0x358] ;  /* 0x00006b00ff0477ac */ /* 0x000ea40008000a00 */
[----:B--2---:R2:W5:Y:S01]  /*0220*/  LDG.E R38, desc[UR4][R38.64] ;  /* 0x0000000426267981 */ /* 0x004562000c1e1900 */
[----:B------:R-:W-:Y:S05]  /*0230*/  BRA `(.L_x_2) ;  /* 0x0000000000087947 */ /* 0x000fea0003800000 */
.L_x_3:
[----:B------:R-:W2:Y:S02]  /*0240*/  LDCU UR4, c[0x0][0x8a0] ;  /* 0x00011400ff0477ac */ /* 0x000ea40008000800 */
[----:B--2---:R-:W-:Y:S02]  /*0250*/  MOV R38, UR4 ;  /* 0x0000000400267c02 */ /* 0x004fe40008000f00 */
.L_x_2:
[----:B------:R-:W-:Y:S01]  /*0260*/  IMAD.U32 R0, RZ, RZ, UR18 ;  /* 0x00000012ff007e24 */ /* 0x000fe2000f8e00ff */
[----:B------:R-:W-:Y:S04]  /*0270*/  BSSY.RECONVERGENT B0, `(.L_x_4) ;  /* 0x000000c000007945 */ /* 0x000fe80003800200 */
[C---:B------:R-:W-:Y:S02]  /*0280*/  ISETP.NE.OR P1, PT, R0.reuse, 0x1, !P3 ;  /* 0x000000010000780c */ /* 0x040fe40005f25670 */
[----:B------:R-:W-:-:S11]  /*0290*/  ISETP.NE.OR P0, PT, R0, 0x3, !P3 ;  /* 0x000000030000780c */ /* 0x000fd60005f05670 */
[----:B------:R-:W-:Y:S05]  /*02a0*/  @P1 BRA `(.L_x_5) ;  /* 0x0000000000201947 */ /* 0x000fea0003800000 */
[----:B------:R-:W3:Y:S02]  /*02b0*/  LDCU.64 UR4, c[0x0][0x348] ;  /* 0x00006900ff0477ac */ /* 0x000ee40008000a00 */
[----:B---3--:R-:W-:Y:S02]  /*02c0*/  UIADD3 UR6, UP1, UPT, UR4, 0x80, URZ ;  /* 0x0000008004067890 */ /* 0x008fe4000ff3e0ff */
[----:B------:R-:W-:Y:S02]  /*02d0*/  UIADD3 UR4, UP0, UPT, UR4, 0x180, URZ ;  /* 0x0000018004047890 */ /* 0x000fe4000ff1e0ff */
[----:B------:R-:W-:Y:S02]  /*02e0*/  UIADD3.X UR7, UPT, UPT, URZ, UR5, URZ, UP1, !UPT ;  /* 0x00000005ff077290 */ /* 0x000fe40008ffe4ff */
[----:B------:R-:W-:-:S07]  /*02f0*/  UIADD3.X UR5, UPT, UPT, URZ, UR5, URZ, UP0, !UPT ;  /* 0x00000005ff057290 */ /* 0x000fce00087fe4ff */
[----:B------:R3:W-:Y:S02]  /*0300*/  UTMACCTL.PF [UR6] ;  /* 0x00000000060079b9 */ /* 0x0007e40008040000 */
[----:B------:R3:W-:Y:S02]  /*0310*/  UTMACCTL.PF [UR4] ;  /* 0x00000000040079b9 */ /* 0x0007e40008040000 */
[----:B---3--:R-:W-:Y:S01]  /*0320*/  NOP ;  /* 0x0000000000007918 */ /* 0x008fe20000000000 */
.L_x_5:
[----:B------:R-:W-:Y:S05]  /*0330*/  BSYNC.RECONVERGENT B0 ;  /* 0x0000000000007941 */ /* 0x000fea0003800200 */
.L_x_4:
[----:B------:R-:W-:Y:S04]  /*0340*/  BSSY.RECONVERGENT B0, `(.L_x_6) ;  /* 0x000000a000007945 */ /* 0x000fe80003800200 */
        /* <DEDUP_REMOVED lines=9> */
.L_x_7:
[----:B------:R-:W-:Y:S05]  /*03e0*/  BSYNC.RECONVERGENT B0 ;  /* 0x0000000000007941 */ /* 0x000fea0003800200 */
.L_x_6:
[----:B------:R-:W3:Y:S01]  /*03f0*/  LDCU.64 UR4, c[0x0][0x888] ;  /* 0x00011100ff0477ac */ /* 0x000ee20008000a00 */
[----:B------:R-:W-:Y:S02]  /*0400*/  UISETP.EQ.U32.AND UP2, UPT, UR8, URZ, UPT ;  /* 0x000000ff0800728c */ /* 0x000fe4000bf42070 */
[----:B------:R-:W-:Y:S02]  /*0410*/  UPLOP3.LUT UP3, UPT, UPT, UPT, UPT, 0x80, 0x8 ;  /* 0x000000000008789c */ /* 0x000fe40003f6f070 */
[----:B---3--:R-:W-:-:S04]  /*0420*/  UISETP.NE.U32.AND UP0, UPT, UR4, URZ, UPT ;  /* 0x000000ff0400728c */ /* 0x008fc8000bf05070 */
[----:B------:R-:W-:-:S04]  /*0430*/  UISETP.NE.AND.EX UP1, UPT, UR5, URZ, UPT, UP0 ;  /* 0x000000ff0500728c */ /* 0x000fc8000bf25300 */
[----:B------:R-:W-:-:S04]  /*0440*/  UISETP.EQ.OR.EX UP4, UPT, UR9, URZ, !UP1, UP2 ;  /* 0x000000ff0900728c */ /* 0x000fc8000cf82720 */
[----:B------:R-:W-:-:S06]  /*0450*/  UP2UR UR4, UPR, URZ, 0x10 ;  /* 0x00000010ff047883 */ /* 0x000fcc0008000000 */
[----:B------:R-:W-:Y:S01]  /*0460*/  MOV R93, UR4 ;  /* 0x00000004005d7c02 */ /* 0x000fe20008000f00 */
[----:B------:R-:W-:Y:S06]  /*0470*/  BRA.U !UP4, `(.L_x_8) ;  /* 0x000000010c207547 */ /* 0x000fec000b800000 */
[----:B------:R-:W-:Y:S01]  /*0480*/  UISETP.NE.U32.AND UP2, UPT, UR8, URZ, UPT ;  /* 0x000000ff0800728c */ /* 0x000fe2000bf45070 */
[----:B-----5:R-:W-:Y:S01]  /*0490*/  FSETP.NEU.AND P0, PT, R41, RZ, PT ;  /* 0x000000ff2900720b */ /* 0x020fe20003f0d000 */
[----:B------:R-:W-:Y:S02]  /*04a0*/  USEL UR4, URZ, 0xffffffff, UP1 ;  /* 0xffffffffff047887 */ /* 0x000fe40008800000 */
[----:B------:R-:W-:-:S10]  /*04b0*/  UISETP.NE.AND.EX UP2, UPT, UR9, URZ, UPT, UP2 ;  /* 0x000000ff0900728c */ /* 0x000fd4000bf45320 */
[----:B------:R-:W-:Y:S01]  /*04c0*/  VOTEU.ANY UP0, P0 ;  /* 0x0000000000ff7886 */ /* 0x000fe20000000100 */
[----:B------:R-:W-:-:S04]  /*04d0*/  @!UP2 USEL UR4, URZ, 0xffffffff, UP0 ;  /* 0xffffffffff04a887 */ /* 0x000fc80008000000 */
[----:B------:R-:W-:-:S04]  /*04e0*/  ULOP3.LUT UR4, UR4, 0x1, URZ, 0xc0, !UPT ;  /* 0x0000000104047892 */ /* 0x000fc8000f8ec0ff */
[----:B------:R-:W-:-:S11]  /*04f0*/  UISETP.NE.U32.AND UP3, UPT, UR4, 0x1, UPT ;  /* 0x000000010400788c */ /* 0x000fd6000bf65070 */
.L_x_8:
[----:B-1----:R-:W1:Y:S01]  /*0500*/  SHFL.IDX PT, R2, R90, RZ, 0x1f ;  /* 0x00001fff5a027589 */ /* 0x002e6200000e0000 */
[----:B------:R-:W-:-:S04]  /*0510*/  UISETP.NE.AND UP0, UPT, UR18, 0x2, UPT ;  /* 0x000000021200788c */ /* 0x000fc8000bf05270 */
[----:B------:R-:W-:Y:S01]  /*0520*/  USEL UR63, URZ, 0x1, UP0 ;  /* 0x00000001ff3f7887 */ /* 0x000fe20008000000 */
[----:B-1----:R-:W-:-:S13]  /*0530*/  ISETP.NE.AND P0, PT, R2, RZ, PT ;  /* 0x000000ff0200720c */ /* 0x002fda0003f05270 */
[----:B------:R-:W-:Y:S05]  /*0540*/  @P0 BRA `(.L_x_9) ;  /* 0x0000000000580947 */ /* 0x000fea0003800000 */
[----:B------:R-:W1:Y:S01]  /*0550*/  S2UR UR4, SR_CgaCtaId ;  /* 0x00000000000479c3 */ /* 0x000e620000008800 */
[----:B------:R-:W-:Y:S01]  /*0560*/  UMOV UR5, 0x400 ;  /* 0x0000040000057882 */ /* 0x000fe20000000000 */
[----:B------:R-:W-:Y:S01]  /*0570*/  UMOV UR6, 0x1 ;  /* 0x0000000100067882 */ /* 0x000fe20000000000 */
[----:B------:R-:W-:Y:S01]  /*0580*/  ELECT P0, URZ, PT ;  /* 0x0000000000ff782f */ /* 0x000fe20003800000 */
[----:B------:R-:W-:-:S04]  /*0590*/  UIADD3 UR6, UPT, UPT, -UR6, 0x100000, URZ ;  /* 0x0010000006067890 */ /* 0x000fc8000fffe1ff */
[----:B------:R-:W-:Y:S02]  /*05a0*/  USHF.L.U32 UR7, UR6, 0xb, URZ ;  /* 0x0000000b06077899 */ /* 0x000fe400080006ff */
[----:B------:R-:W-:Y:S02]  /*05b0*/  USHF.L.U32 UR6, UR6, 0x1, URZ ;  /* 0x0000000106067899 */ /* 0x000fe400080006ff */
[----:B-1----:R-:W-:Y:S01]  /*05c0*/  ULEA UR4, UR4, UR5, 0x18 ;  /* 0x0000000504047291 */ /* 0x002fe2000f8ec0ff */
[----:B------:R-:W1:Y:S11]  /*05d0*/  FENCE.VIEW.ASYNC.S ;  /* 0x00000000000073c6 */ /* 0x000e760000000000 */
[----:B-1----:R1:W3:Y:S01]  /*05e0*/  SYNCS.EXCH.64 URZ, [UR4], UR6 ;  /* 0x0000000604ff75b2 */ /* 0x0022e20008000100 */
[----:B------:R1:W4:Y:S01]  /*05f0*/  SYNCS.EXCH.64 URZ, [UR4+0x30], UR6 ;  /* 0x0000300604ff75b2 */ /* 0x0003220008000100 */
[----:B------:R1:W1:Y:S01]  /*0600*/  SYNCS.EXCH.64 URZ, [UR4+0x8], UR6 ;  /* 0x0000080604ff75b2 */ /* 0x0002620008000100 */
        /* <DEDUP_REMOVED lines=9> */
[----:B------:R-:W-:Y:S01]  /*06a0*/  NOP ;  /* 0x0000000000007918 */ /* 0x000fe20000000000 */
.L_x_9:
[----:B------:R-:W2:Y:S01]  /*06b0*/  SHFL.IDX PT, R2, R90, RZ, 0x1f ;  /* 0x00001fff5a027589 */ /* 0x000ea200000e0000 */
[----:B------:R-:W-:Y:S01]  /*06c0*/  NOP ;  /* 0x0000000000007918 */ /* 0x000fe20000000000 */
[----:B--2---:R-:W-:-:S13]  /*06d0*/  ISETP.NE.AND P0, PT, R2, 0x1, PT ;  /* 0x000000010200780c */ /* 0x004fda0003f05270 */
[----:B------:R-:W-:Y:S05]  /*06e0*/  @P0 BRA `(.L_x_10) ;  /* 0x0000000000580947 */ /* 0x000fea0003800000 */
[----:B-1----:R-:W1:Y:S01]  /*06f0*/  S2UR UR4, SR_CgaCtaId ;  /* 0x00000000000479c3 */ /* 0x002e620000008800 */
[----:B------:R-:W-:Y:S01]  /*0700*/  UMOV UR5, 0x400 ;  /* 0x0000040000057882 */ /* 0x000fe20000000000 */
[----:B------:R-:W-:Y:S01]  /*0710*/  UMOV UR8, 0x20 ;  /* 0x0000002000087882 */ /* 0x000fe20000000000 */
[----:B------:R-:W-:Y:S01]  /*0720*/  UMOV UR6, 0x80 ;  /* 0x0000008000067882 */ /* 0x000fe20000000000 */
[----:B------:R-:W-:-:S04]  /*0730*/  UIADD3 UR8, UPT, UPT, -UR8, 0x100000, URZ ;  /* 0x0010000008087890 */ /* 0x000fc8000fffe1ff */
[----:B------:R-:W-:Y:S02]  /*0740*/  USHF.L.U32 UR9, UR8, 0xb, URZ ;  /* 0x0000000b08097899 */ /* 0x000fe400080006ff */
[----:B------:R-:W-:Y:S02]  /*0750*/  USHF.L.U32 UR8, UR8, 0x1, URZ ;  /* 0x0000000108087899 */ /* 0x000fe400080006ff */
[----:B------:R-:W-:-:S04]  /*0760*/  UIADD3 UR6, UPT, UPT, -UR6, 0x100000, URZ ;  /* 0x0010000006067890 */ /* 0x000fc8000fffe1ff */
[----:B------:R-:W-:Y:S02]  /*0770*/  USHF.L.U32 UR7, UR6, 0xb, URZ ;  /* 0x0000000b06077899 */ /* 0x000fe400080006ff */
[----:B------:R-:W-:Y:S01]  /*0780*/  USHF.L.U32 UR6, UR6, 0x1, URZ ;  /* 0x0000000106067899 */ /* 0x000fe200080006ff */
[----:B------:R-:W-:Y:S01]  /*0790*/  ELECT P0, URZ, PT ;  /* 0x0000000000ff782f */ /* 0x000fe20003800000 */
[----:B-1----:R-:W-:Y:S01]  /*07a0*/  ULEA UR4, UR4, UR5, 0x18 ;  /* 0x0000000504047291 */ /* 0x002fe2000f8ec0ff */
[----:B------:R-:W1:Y:S11]  /*07b0*/  FENCE.VIEW.ASYNC.S ;  /* 0x00000000000073c6 */ /* 0x000e760000000000 */
[----:B-1----:R2:W1:Y:S01]  /*07c0*/  SYNCS.EXCH.64 URZ, [UR4+0x60], UR8 ;  /* 0x0000600804ff75b2 */ /* 0x0024620008000100 */
[----:B------:R2:W1:Y:S01]  /*07d0*/  SYNCS.EXCH.64 URZ, [UR4+0x80], UR6 ;  /* 0x0000800604ff75b2 */ /* 0x0004620008000100 */
[----:B------:R2:W1:Y:S01]  /*07e0*/  SYNCS.EXCH.64 URZ, [UR4+0x68], UR8 ;  /* 0x0000680804ff75b2 */ /* 0x0004620008000100 */
[----:B------:R2:W1:Y:S01]  /*07f0*/  SYNCS.EXCH.64 URZ, [UR4+0x88], UR6 ;  /* 0x0000880604ff75b2 */ /* 0x0004620008000100 */
[----:B------:R2:W1:Y:S01]  /*0800*/  SYNCS.EXCH.64 URZ, [UR4+0x70], UR8 ;  /* 0x0000700804ff75b2 */ /* 0x0004620008000100 */
[----:B------:R2:W1:Y:S01]  /*0810*/  SYNCS.EXCH.64 URZ, [UR4+0x90], UR6 ;  /* 0x0000900604ff75b2 */ /* 0x0004620008000100 */
[----:B------:R2:W1:Y:S01]  /*0820*/  SYNCS.EXCH.64 URZ, [UR4+0x78], UR8 ;  /* 0x0000780804ff75b2 */ /* 0x0004620008000100 */
[----:B------:R2:W1:Y:S02]  /*0830*/  SYNCS.EXCH.64 URZ, [UR4+0x98], UR6 ;  /* 0x0000980604ff75b2 */ /* 0x0004640008000100 */
[----:B--2---:R-:W-:Y:S01]  /*0840*/  NOP ;  /* 0x0000000000007918 */ /* 0x004fe20000000000 */
.L_x_10:
[----:B------:R-:W2:Y:S01]  /*0850*/  SHFL.IDX PT, R2, R90, RZ, 0x1f ;  /* 0x00001fff5a027589 */ /* 0x000ea200000e0000 */
[----:B------:R-:W-:Y:S01]  /*0860*/  NOP ;  /* 0x0000000000007918 */ /* 0x000fe20000000000 */
[----:B--2---:R-:W-:-:S13]  /*0870*/  ISETP.NE.AND P0, PT, R2, 0x3, PT ;  /* 0x000000030200780c */ /* 0x004fda0003f05270 */
[----:B------:R-:W-:Y:S05]  /*0880*/  @P0 BRA `(.L_x_11) ;  /* 0x0000000000300947 */ /* 0x000fea0003800000 */
[----:B-1----:R-:W1:Y:S01]  /*0890*/  S2UR UR4, SR_CgaCtaId ;  /* 0x00000000000479c3 */ /* 0x002e620000008800 */
[----:B------:R-:W-:Y:S01]  /*08a0*/  UMOV UR6, 0x400 ;  /* 0x0000040000067882 */ /* 0x000fe20000000000 */
[----:B------:R-:W-:Y:S01]  /*08b0*/  UMOV UR5, 0x20 ;  /* 0x0000002000057882 */ /* 0x000fe20000000000 */
[----:B------:R-:W-:Y:S01]  /*08c0*/  ELECT P0, URZ, PT ;  /* 0x0000000000ff782f */ /* 0x000fe20003800000 */
[----:B-1----:R-:W-:Y:S02]  /*08d0*/  ULEA UR6, UR4, UR6, 0x18 ;  /* 0x0000000604067291 */ /* 0x002fe4000f8ec0ff */
[----:B------:R-:W-:-:S04]  /*08e0*/  UIADD3 UR4, UPT, UPT, -UR5, 0x100000, URZ ;  /* 0x0010000005047890 */ /* 0x000fc8000fffe1ff */
[----:B------:R-:W-:Y:S02]  /*08f0*/  USHF.L.U32 UR5, UR4, 0xb, URZ ;  /* 0x0000000b04057899 */ /* 0x000fe400080006ff */
[----:B------:R-:W-:Y:S01]  /*0900*/  USHF.L.U32 UR4, UR4, 0x1, URZ ;  /* 0x0000000104047899 */ /* 0x000fe200080006ff */
[----:B------:R-:W1:Y:S11]  /*0910*/  FENCE.VIEW.ASYNC.S ;  /* 0x00000000000073c6 */ /* 0x000e760000000000 */
[----:B-1----:R2:W1:Y:S01]  /*0920*/  SYNCS.EXCH.64 URZ, [UR6+0xa0], UR4 ;  /* 0x0000a00406ff75b2 */ /* 0x0024620008000100 */
[----:B------:R2:W1:Y:S02]  /*0930*/  SYNCS.EXCH.64 URZ, [UR6+0xa8], UR4 ;  /* 0x0000a80406ff75b2 */ /* 0x0004640008000100 */
[----:B--2---:R-:W-:Y:S01]  /*0940*/  NOP ;  /* 0x0000000000007918 */ /* 0x004fe20000000000 */
.L_x_11:
[----:B------:R-:W2:Y:S01]  /*0950*/  SHFL.IDX PT, R2, R90, RZ, 0x1f ;  /* 0x00001fff5a027589 */ /* 0x000ea200000e0000 */
[----:B------:R-:W-:Y:S01]  /*0960*/  NOP ;  /* 0x0000000000007918 */ /* 0x000fe20000000000 */
[----:B--2---:R-:W-:-:S13]  /*0970*/  ISETP.NE.AND P0, PT, R2, 0x4, PT ;  /* 0x000000040200780c */ /* 0x004fda0003f05270 */
[----:B------:R-:W-:Y:S05]  /*0980*/  @P0 BRA `(.L_x_12) ;  /* 0x0000000000440947 */ /* 0x000fea0003800000 */
[----:B-1----:R-:W1:Y:S01]  /*0990*/  S2UR UR6, SR_CgaCtaId ;  /* 0x00000000000679c3 */ /* 0x002e620000008800 */
[----:B------:R-:W-:Y:S01]  /*09a0*/  UMOV UR4, 0x100 ;  /* 0x0000010000047882 */ /* 0x000fe20000000000 */
[----:B------:R-:W-:Y:S01]  /*09b0*/  UMOV UR5, 0x400 ;  /* 0x0000040000057882 */ /* 0x000fe20000000000 */
[----:B------:R-:W-:Y:S01]  /*09c0*/  USEL UR4, UR4, 0xe0, UP3 ;  /* 0x000000e004047887 */ /* 0x000fe20009800000 */
[----:B------:R-:W-:Y:S01]  /*09d0*/  UMOV UR8, 0x1 ;  /* 0x0000000100087882 */ /* 0x000fe20000000000 */
[----:B------:R-:W-:Y:S01]  /*09e0*/  ELECT P0, URZ, PT ;  /* 0x0000000000ff782f */ /* 0x000fe20003800000 */
[----:B------:R-:W-:-:S04]  /*09f0*/  UIADD3 UR8, UPT, UPT, -UR8, 0x100000, URZ ;  /* 0x0010000008087890 */ /* 0x000fc8000fffe1ff */
[----:B------:R-:W-:Y:S02]  /*0a00*/  USHF.L.U32 UR9, UR8, 0xb, URZ ;  /* 0x0000000b08097899 */ /* 0x000fe400080006ff */
[----:B------:R-:W-:Y:S02]  /*0a10*/  USHF.L.U32 UR8, UR8, 0x1, URZ ;  /* 0x0000000108087899 */ /* 0x000fe400080006ff */
[----:B-1----:R-:W-:Y:S02]  /*0a20*/  ULEA UR6, UR6, UR5, 0x18 ;  /* 0x0000000506067291 */ /* 0x002fe4000f8ec0ff */
[----:B------:R-:W-:-:S04]  /*0a30*/  UIADD3 UR4, UPT, UPT, -UR4, 0x100000, URZ ;  /* 0x0010000004047890 */ /* 0x000fc8000fffe1ff */
[----:B------:R-:W-:Y:S02]  /*0a40*/  USHF.L.U32 UR5, UR4, 0xb, URZ ;  /* 0x0000000b04057899 */ /* 0x000fe400080006ff */
[----:B------:R-:W-:Y:S01]  /*0a50*/  USHF.L.U32 UR4, UR4, 0x1, URZ ;  /* 0x0000000104047899 */ /* 0x000fe200080006ff */
[----:B------:R-:W1:Y:S03]  /*0a60*/  FENCE.VIEW.ASYNC.S ;  /* 0x00000000000073c6 */ /* 0x000e660000000000 */
[----:B-1----:R2:W1:Y:S08]  /*0a70*/  SYNCS.EXCH.64 URZ, [UR6+0xb0], UR8 ;  /* 0x0000b00806ff75b2 */ /* 0x0024700008000100 */
[----:B------:R2:W1:Y:S02]  /*0a80*/  SYNCS.EXCH.64 URZ, [UR6+0xb8], UR4 ;  /* 0x0000b80406ff75b2 */ /* 0x0004640008000100 */
[----:B--2---:R-:W-:Y:S01]  /*0a90*/  NOP ;  /* 0x0000000000007918 */ /* 0x004fe20000000000 */
.L_x_12:
[----:B------:R-:W2:Y:S01]  /*0aa0*/  SHFL.IDX PT, R2, R90, RZ, 0x1f ;  /* 0x00001fff5a027589 */ /* 0x000ea200000e0000 */
[----:B------:R-:W1:Y:S01]  /*0ab0*/  S2UR UR24, SR_CTAID.X ;  /* 0x00000000001879c3 */ /* 0x000e620000002500 */
[----:B------:R-:W-:-:S07]  /*0ac0*/  NOP ;  /* 0x0000000000007918 */ /* 0x000fce0000000000 */
[----:B------:R-:W1:Y:S01]  /*0ad0*/  S2UR UR20, SR_CTAID.Y ;  /* 0x00000000001479c3 */ /* 0x000e620000002600 */
[----:B--2---:R-:W-:-:S13]  /*0ae0*/  ISETP.NE.AND P0, PT, R2, 0x5, PT ;  /* 0x000000050200780c */ /* 0x004fda0003f05270 */
[----:B-1----:R-:W-:Y:S05]  /*0af0*/  @P0 BRA `(.L_x_13) ;  /* 0x0000000000480947 */ /* 0x002fea0003800000 */
[----:B------:R-:W1:Y:S01]  /*0b00*/  S2UR UR4, SR_CgaCtaId ;  /* 0x00000000000479c3 */ /* 0x000e620000008800 */
        /* <DEDUP_REMOVED lines=12> */
[----:B-1----:R1:W2:Y:S01]  /*0bd0*/  SYNCS.EXCH.64 URZ, [UR4+0xc0], UR8 ;  /* 0x0000c00804ff75b2 */ /* 0x0022a20008000100 */
[----:B------:R1:W1:Y:S01]  /*0be0*/  SYNCS.EXCH.64 URZ, [UR4+0xd0], UR6 ;  /* 0x0000d00604ff75b2 */ /* 0x0002620008000100 */
[----:B------:R1:W1:Y:S01]  /*0bf0*/  SYNCS.EXCH.64 URZ, [UR4+0xc8], UR8 ;  /* 0x0000c80804ff75b2 */ /* 0x0002620008000100 */
[----:B------:R1:W1:Y:S01]  /*0c00*/  SYNCS.EXCH.64 URZ, [UR4+0xd8], UR6 ;  /* 0x0000d80604ff75b2 */ /* 0x0002620008000100 */
[----:B------:R-:W-:Y:S01]  /*0c10*/  NOP ;  /* 0x0000000000007918 */ /* 0x000fe20000000000 */
.L_x_13:
[----:B------:R-:W-:-:S05]  /*0c20*/  CS2R.32 R82, SR_CgaSize ;  /* 0x0000000000527805 */ /* 0x000fca0000008a00 */
[----:B------:R-:W-:-:S05]  /*0c30*/  IMAD R82, R82, -0xa0, RZ ;  /* 0xffffff6052527824 */ /* 0x000fca00078e02ff */
[----:B------:R-:W-:-:S14]  /*0c40*/  R2UR UR5, R82 ;  /* 0x00000000520572ca */ /* 0x000fdc00000e0000 */
[----:B------:R-:W3:Y:S01]  /*0c50*/  LDCU UR5, c[0x0][UR5+0x2b0] ;  /* 0x00005600050577ac */ /* 0x000ee20008000800 */
[----:B------:R-:W-:Y:S02]  /*0c60*/  I2FP.F32.U32 R5, UR24 ;  /* 0x0000001800057c45 */ /* 0x000fe40008201000 */
[----:B------:R-:W-:-:S05]  /*0c70*/  CS2R.32 R3, SR_CgaSize ;  /* 0x0000000000037805 */ /* 0x000fca0000008a00 */
[----:B------:R-:W-:-:S06]  /*0c80*/  IMAD R3, R3, -0xa0, RZ ;  /* 0xffffff6003037824 */ /* 0x000fcc00078e02ff */
[----:B------:R-:W4:Y:S01]  /*0c90*/  LDC R3, c[0x0][R3+0x2a0] ;  /* 0x0000a80003037b82 */ /* 0x000f220000000800 */
[----:B------:R-:W-:Y:S02]  /*0ca0*/  I2FP.F32.U32 R4, UR20 ;  /* 0x0000001400047c45 */ /* 0x000fe40008201000 */
[----:B------:R-:W-:-:S05]  /*0cb0*/  CS2R.32 R82, SR_CgaSize ;  /* 0x0000000000527805 */ /* 0x000fca0000008a00 */
[----:B------:R-:W-:-:S05]  /*0cc0*/  IMAD R82, R82, -0xa0, RZ ;  /* 0xffffff6052527824 */ /* 0x000fca00078e02ff */
[----:B-1----:R-:W-:-:S14]  /*0cd0*/  R2UR UR4, R82 ;  /* 0x00000000520472ca */ /* 0x002fdc00000e0000 */
[----:B------:R-:W1:Y:S01]  /*0ce0*/  LDCU UR4, c[0x0][UR4+0x2b4] ;  /* 0x00005680040477ac */ /* 0x000e620008000800 */
[----:B------:R-:W-:Y:S01]  /*0cf0*/  NOP ;  /* 0x0000000000007918 */ /* 0x000fe20000000000 */
[----:B------:R-:W2:Y:S01]  /*0d00*/  LDCU UR19, c[0x0][0xb24] ;  /* 0x00016480ff1377ac */ /* 0x000ea20008000800 */
[----:B------:R-:W-:-:S05]  /*0d10*/  CS2R.32 R2, SR_CgaSize ;  /* 0x0000000000027805 */ /* 0x000fca0000008a00 */
[----:B------:R-:W-:-:S06]  /*0d20*/  IMAD R2, R2, -0xa0, RZ ;  /* 0xffffff6002027824 */ /* 0x000fcc00078e02ff */
[----:B------:R-:W4:Y:S01]  /*0d30*/  LDC R2, c[0x0][R2+0x2a4] ;  /* 0x0000a90002027b82 */ /* 0x000f220000000800 */
[----:B---3--:R-:W-:-:S07]  /*0d40*/  FMUL R5, R5, UR5 ;  /* 0x0000000505057c20 */ /* 0x008fce0008400000 */
[----:B------:R-:W3:Y:S01]  /*0d50*/  S2UR UR49, SR_CTAID.Z ;  /* 0x00000000003179c3 */ /* 0x000ee20000002700 */
[----:B-1----:R-:W-:Y:S01]  /*0d60*/  FMUL R4, R4, UR4 ;  /* 0x0000000404047c20 */ /* 0x002fe20008400000 */
[----:B------:R-:W1:Y:S01]  /*0d70*/  F2I.U32.TRUNC.NTZ R82, R5 ;  /* 0x0000000500527305 */ /* 0x000e62000020f000 */
[----:B--2---:R-:W-:-:S07]  /*0d80*/  UISETP.GE.AND UP0, UPT, UR19, 0x1, UPT ;  /* 0x000000011300788c */ /* 0x004fce000bf06270 */
[----:B------:R-:W2:Y:S01]  /*0d90*/  F2I.U32.TRUNC.NTZ R81, R4 ;  /* 0x0000000400517305 */ /* 0x000ea2000020f000 */
[----:B-1----:R-:W-:-:S05]  /*0da0*/  IADD3 R82, PT, PT, -R82, RZ, RZ ;  /* 0x000000ff52527210 */ /* 0x002fca0007ffe1ff */
[----:B----4-:R-:W-:Y:S01]  /*0db0*/  IMAD R82, R3, R82, UR24 ;  /* 0x0000001803527e24 */ /* 0x010fe2000f8e0252 */
[----:B--2---:R-:W-:-:S05]  /*0dc0*/  IADD3 R81, PT, PT, -R81, RZ, RZ ;  /* 0x000000ff51517210 */ /* 0x004fca0007ffe1ff */
[----:B------:R-:W-:Y:S01]  /*0dd0*/  IMAD R81, R2, R81, UR20 ;  /* 0x0000001402517e24 */ /* 0x000fe2000f8e0251 */
[----:B------:R-:W-:Y:S06]  /*0de0*/  BAR.SYNC.DEFER_BLOCKING 0x0 ;  /* 0x0000000000007b1d */ /* 0x000fec0000010000 */
[----:B---3--:R-:W-:Y:S05]  /*0df0*/  BRA.U !UP0, `(.L_x_14) ;  /* 0x0000000108d47547 */ /* 0x008fea000b800000 */
[----:B------:R-:W1:Y:S01]  /*0e00*/  LDCU.128 UR28, c[0x0][0xb10] ;  /* 0x00016200ff1c77ac */ /* 0x000e620008000c00 */
[----:B------:R-:W2:Y:S01]  /*0e10*/  LDCU UR6, c[0x0][0x370] ;  /* 0x00006e00ff0677ac */ /* 0x000ea20008000800 */
[----:B------:R-:W3:Y:S01]  /*0e20*/  LDCU UR4, c[0x0][0x374] ;  /* 0x00006e80ff0477ac */ /* 0x000ee20008000800 */
[----:B------:R-:W4:Y:S01]  /*0e30*/  LDCU UR21, c[0x0][0xb0c] ;  /* 0x00016180ff1577ac */ /* 0x000f220008000800 */
[----:B------:R-:W4:Y:S01]  /*0e40*/  LDCU UR5, c[0x0][0xb20] ;  /* 0x00016400ff0577ac */ /* 0x000f220008000800 */
[----:B------:R-:W4:Y:S01]  /*0e50*/  LDCU.64 UR16, c[0x0][0xb28] ;  /* 0x00016500ff1077ac */ /* 0x000f220008000a00 */
[----:B-1----:R-:W-:Y:S02]  /*0e60*/  UISETP.NE.AND UP0, UPT, UR30, 0x1, UPT ;  /* 0x000000011e00788c */ /* 0x002fe4000bf05270 */
[----:B---3--:R-:W-:Y:S02]  /*0e70*/  UIMAD.WIDE.U32 UR8, UR4, UR31, URZ ;  /* 0x0000001f040872a5 */ /* 0x008fe4000f8e00ff */
[----:B--2---:R-:W-:-:S02]  /*0e80*/  UIMAD.WIDE.U32 UR10, UR6, UR28, URZ ;  /* 0x0000001c060a72a5 */ /* 0x004fc4000f8e00ff */
[----:B----4-:R-:W-:Y:S02]  /*0e90*/  UISETP.NE.AND UP2, UPT, UR21, 0x1, UPT ;  /* 0x000000011500788c */ /* 0x010fe4000bf45270 */
[----:B------:R-:W-:Y:S01]  /*0ea0*/  UISETP.NE.AND UP4, UPT, UR19, 0x1, UPT ;  /* 0x000000011300788c */ /* 0x000fe2000bf85270 */
[----:B------:R-:W-:Y:S02]  /*0eb0*/  UMOV UR8, UR9 ;  /* 0x0000000900087c82 */ /* 0x000fe40008000000 */
[----:B------:R-:W-:Y:S01]  /*0ec0*/  UMOV UR10, UR11 ;  /* 0x0000000b000a7c82 */ /* 0x000fe20008000000 */
[----:B------:R-:W-:Y:S02]  /*0ed0*/  @UP0 USHF.R.U32.HI UR4, URZ, UR5, UR8 ;  /* 0x00000005ff040299 */ /* 0x000fe40008011608 */
[----:B------:R-:W-:Y:S02]  /*0ee0*/  UIMAD.WIDE.U32 UR12, UR20, UR31, URZ ;  /* 0x0000001f140c72a5 */ /* 0x000fe4000f8e00ff */
[----:B------:R-:W-:-:S02]  /*0ef0*/  UIMAD.WIDE.U32 UR8, UR4, UR16, URZ ;  /* 0x00000010040872a5 */ /* 0x000fc4000f8e00ff */
[----:B------:R-:W-:Y:S02]  /*0f00*/  @UP2 USHF.R.U32.HI UR6, URZ, UR29, UR10 ;  /* 0x0000001dff062299 */ /* 0x000fe4000801160a */
[----:B------:R-:W-:Y:S02]  /*0f10*/  UIMAD.WIDE.U32 UR14, UR24, UR28, URZ ;  /* 0x0000001c180e72a5 */ /* 0x000fe4000f8e00ff */
[----:B------:R-:W-:Y:S01]  /*0f20*/  UIMAD.WIDE.U32 UR10, UR6, UR16, URZ ;  /* 0x00000010060a72a5 */ /* 0x000fe2000f8e00ff */
[----:B------:R-:W-:Y:S01]  /*0f30*/  UMOV UR12, UR13 ;  /* 0x0000000d000c7c82 */ /* 0x000fe20008000000 */
[----:B------:R-:W-:Y:S01]  /*0f40*/  UMOV UR8, UR9 ;  /* 0x0000000900087c82 */ /* 0x000fe20008000000 */
[----:B------:R-:W-:Y:S02]  /*0f50*/  USHF.R.U32.HI UR12, URZ, UR5, UR12 ;  /* 0x00000005ff0c7299 */ /* 0x000fe4000801160c */
[----:B------:R-:W-:Y:S01]  /*0f60*/  @UP4 USHF.R.U32.HI UR4, URZ, UR17, UR8 ;  /* 0x00000011ff044299 */ /* 0x000fe20008011608 */
[----:B------:R-:W-:Y:S01]  /*0f70*/  UMOV UR14, UR15 ;  /* 0x0000000f000e7c82 */ /* 0x000fe20008000000 */
[----:B------:R-:W-:Y:S01]  /*0f80*/  UMOV UR10, UR11 ;  /* 0x0000000b000a7c82 */ /* 0x000fe20008000000 */
[----:B------:R-:W-:-:S02]  /*0f90*/  USHF.R.U32.HI UR14, URZ, UR29, UR14 ;  /* 0x0000001dff0e7299 */ /* 0x000fc4000801160e */
[----:B------:R-:W-:Y:S02]  /*0fa0*/  USEL UR5, UR20, UR12, !UP0 ;  /* 0x0000000c14057287 */ /* 0x000fe4000c000000 */
[----:B------:R-:W-:Y:S02]  /*0fb0*/  @UP4 USHF.R.U32.HI UR6, URZ, UR17, UR10 ;  /* 0x00000011ff064299 */ /* 0x000fe4000801160a */
[----:B------:R-:W-:Y:S02]  /*0fc0*/  UIMAD UR7, UR4, UR19, URZ ;  /* 0x00000013040772a4 */ /* 0x000fe4000f8e02ff */
[----:B------:R-:W-:Y:S02]  /*0fd0*/  USEL UR4, UR24, UR14, !UP2 ;  /* 0x0000000e18047287 */ /* 0x000fe4000d000000 */
[----:B------:R-:W-:Y:S02]  /*0fe0*/  UIMAD UR10, UR6, UR19, URZ ;  /* 0x00000013060a72a4 */ /* 0x000fe4000f8e02ff */
[----:B------:R-:W-:-:S02]  /*0ff0*/  UISETP.GE.AND UP0, UPT, UR5, UR7, UPT ;  /* 0x000000070500728c */ /* 0x000fc4000bf06270 */
[----:B------:R-:W-:Y:S02]  /*1000*/  UIMAD.WIDE.U32 UR8, UR5, UR16, URZ ;  /* 0x00000010050872a5 */ /* 0x000fe4000f8e00ff */
[----:B------:R-:W-:Y:S02]  /*1010*/  UISETP.GE.OR UP0, UPT, UR4, UR10, UP0 ;  /* 0x0000000a0400728c */ /* 0x000fe40008706670 */
[----:B------:R-:W-:Y:S02]  /*1020*/  UIMAD.WIDE.U32 UR10, UR4, UR16, URZ ;  /* 0x00000010040a72a5 */ /* 0x000fe4000f8e00ff */
[----:B------:R-:W-:Y:S01]  /*1030*/  UIADD3 UR10, UPT, UPT, -UR4, URZ, URZ ;  /* 0x000000ff040a7290 */ /* 0x000fe2000fffe1ff */
[----:B------:R-:W-:Y:S01]  /*1040*/  UMOV UR8, UR9 ;  /* 0x0000000900087c82 */ /* 0x000fe20008000000 */
[----:B------:R-:W-:Y:S02]  /*1050*/  UIADD3 UR9, UPT, UPT, -UR5, URZ, URZ ;  /* 0x000000ff05097290 */ /* 0x000fe4000fffe1ff */
[----:B------:R-:W-:-:S03]  /*1060*/  USHF.R.U32.HI UR8, URZ, UR17, UR8 ;  /* 0x00000011ff087299 */ /* 0x000fc60008011608 */
[----:B------:R-:W-:Y:S01]  /*1070*/  @!UP0 UMOV UR7, UR11 ;  /* 0x0000000b00078c82 */ /* 0x000fe20008000000 */
[----:B------:R-:W-:Y:S02]  /*1080*/  UIMAD UR20, UR30, UR9, UR20 ;  /* 0x000000091e1472a4 */ /* 0x000fe4000f8e0214 */
[----:B------:R-:W-:Y:S02]  /*1090*/  USEL UR8, UR5, UR8, !UP4 ;  /* 0x0000000805087287 */ /* 0x000fe4000e000000 */
[----:B------:R-:W-:Y:S02]  /*10a0*/  @!UP0 USHF.R.U32.HI UR7, URZ, UR17, UR7 ;  /* 0x00000011ff078299 */ /* 0x000fe40008011607 */
[----:B------:R-:W-:Y:S02]  /*10b0*/  UIADD3 UR9, UPT, UPT, -UR8, URZ, URZ ;  /* 0x000000ff08097290 */ /* 0x000fe4000fffe1ff */
[----:B------:R-:W-:Y:S02]  /*10c0*/  @!UP0 USEL UR7, UR4, UR7, !UP4 ;  /* 0x0000000704078287 */ /* 0x000fe4000e000000 */
[----:B------:R-:W-:-:S02]  /*10d0*/  UIMAD UR9, UR19, UR9, UR5 ;  /* 0x00000009130972a4 */ /* 0x000fc4000f8e0205 */
[----:B------:R-:W-:Y:S02]  /*10e0*/  @!UP0 UIADD3 UR8, UPT, UPT, UR8, -UR7, URZ ;  /* 0x8000000708088290 */ /* 0x000fe4000fffe0ff */
[----:B------:R-:W-:Y:S02]  /*10f0*/  @!UP0 UIMAD UR7, UR9, UR6, UR7 ;  /* 0x00000006090782a4 */ /* 0x000fe4000f8e0207 */
[----:B------:R-:W-:Y:S02]  /*1100*/  @!UP0 UIMAD UR5, UR8, UR19, UR4 ;  /* 0x00000013080582a4 */ /* 0x000fe4000f8e0204 */
[----:B------:R-:W-:Y:S02]  /*1110*/  UIMAD UR6, UR21, UR10, UR24 ;  /* 0x0000000a150672a4 */ /* 0x000fe4000f8e0218 */
[----:B------:R-:W-:Y:S01]  /*1120*/  UIMAD UR20, UR5, UR30, UR20 ;  /* 0x0000001e051472a4 */ /* 0x000fe2000f8e0214 */
[----:B------:R-:W-:Y:S02]  /*1130*/  @!UP0 UMOV UR4, UR7 ;  /* 0x0000000700048c82 */ /* 0x000fe40008000000 */
[----:B------:R-:W-:-:S12]  /*1140*/  UIMAD UR24, UR4, UR21, UR6 ;  /* 0x00000015041872a4 */ /* 0x000fd8000f8e0206 */
.L_x_14:
[----:B------:R-:W1:Y:S02]  /*1150*/  LDCU UR4, c[0x0][0xb30] ;  /* 0x00016600ff0477ac */ /* 0x000e640008000800 */
[----:B-1----:R-:W-:-:S09]  /*1160*/  UISETP.NE.AND UP0, UPT, UR4, 0x1, UPT ;  /* 0x000000010400788c */ /* 0x002fd2000bf05270 */
[----:B------:R-:W-:Y:S05]  /*1170*/  BRA.U UP0, `(.L_x_15) ;  /* 0x0000000100447547 */ /* 0x000fea000b800000 */
[----:B------:R-:W1:Y:S01]  /*1180*/  LDCU.128 UR8, c[0x0][0xb10] ;  /* 0x00016200ff0877ac */ /* 0x000e620008000c00 */
[----:B------:R-:W2:Y:S01]  /*1190*/  LDCU UR12, c[0x0][0xb0c] ;  /* 0x00016180ff0c77ac */ /* 0x000ea20008000800 */
[----:B------:R-:W3:Y:S01]  /*11a0*/  LDCU UR13, c[0x0][0xb20] ;  /* 0x00016400ff0d77ac */ /* 0x000ee20008000800 */
[----:B-1----:R-:W-:Y:S02]  /*11b0*/  UIMAD.WIDE.U32 UR6, UR24, UR8, URZ ;  /* 0x00000008180672a5 */ /* 0x002fe4000f8e00ff */
[----:B------:R-:W-:Y:S02]  /*11c0*/  UIMAD.WIDE.U32 UR4, UR20, UR11, URZ ;  /* 0x0000000b140472a5 */ /* 0x000fe4000f8e00ff */
[----:B--2---:R-:W-:Y:S02]  /*11d0*/  UISETP.NE.AND UP2, UPT, UR12, 0x1, UPT ;  /* 0x000000010c00788c */ /* 0x004fe4000bf45270 */
[----:B------:R-:W-:Y:S01]  /*11e0*/  UISETP.NE.AND UP0, UPT, UR10, 0x1, UPT ;  /* 0x000000010a00788c */ /* 0x000fe2000bf05270 */
[----:B------:R-:W-:-:S02]  /*11f0*/  UMOV UR6, UR7 ;  /* 0x0000000700067c82 */ /* 0x000fc40008000000 */
[----:B------:R-:W-:Y:S01]  /*1200*/  UMOV UR4, UR5 ;  /* 0x0000000500047c82 */ /* 0x000fe20008000000 */
[----:B------:R-:W-:Y:S02]  /*1210*/  USHF.R.U32.HI UR6, URZ, UR9, UR6 ;  /* 0x00000009ff067299 */ /* 0x000fe40008011606 */
[----:B---3--:R-:W-:Y:S02]  /*1220*/  USHF.R.U32.HI UR4, URZ, UR13, UR4 ;  /* 0x0000000dff047299 */ /* 0x008fe40008011604 */
[----:B------:R-:W-:Y:S02]  /*1230*/  USEL UR5, UR24, UR6, !UP2 ;  /* 0x0000000618057287 */ /* 0x000fe4000d000000 */
[----:B------:R-:W-:-:S04]  /*1240*/  USEL UR4, UR20, UR4, !UP0 ;  /* 0x0000000414047287 */ /* 0x000fc8000c000000 */
[----:B------:R-:W-:Y:S02]  /*1250*/  UIADD3 UR6, UPT, UPT, UR5, -UR4, URZ ;  /* 0x8000000405067290 */ /* 0x000fe4000fffe0ff */
[----:B------:R-:W-:Y:S02]  /*1260*/  UIADD3 UR4, UPT, UPT, -UR5, UR4, URZ ;  /* 0x0000000405047290 */ /* 0x000fe4000fffe1ff */
[----:B------:R-:W-:Y:S02]  /*1270*/  UIMAD UR20, UR6, UR10, UR20 ;  /* 0x0000000a061472a4 */ /* 0x000fe4000f8e0214 */
[----:B------:R-:W-:-:S12]  /*1280*/  UIMAD UR24, UR4, UR12, UR24 ;  /* 0x0000000c041872a4 */ /* 0x000fd8000f8e0218 */
.L_x_15:
[----:B------:R-:W-:Y:S01]  /*1290*/  BAR.SYNC.DEFER_BLOCKING 0x0 ;  /* 0x0000000000007b1d */ /* 0x000fe20000010000 */
[----:B------:R-:W-:Y:S01]  /*12a0*/  UISETP.NE.AND UP0, UPT, UR18, 0x2, UPT ;  /* 0x000000021200788c */ /* 0x000fe2000bf05270 */
[----:B------:R-:W-:Y:S02]  /*12b0*/  ISETP.NE.OR P3, PT, R0, 0x2, !P3 ;  /* 0x000000020000780c */ /* 0x000fe40005f65670 */
[----:B------:R-:W-:Y:S02]  /*12c0*/  LOP3.LUT R0, R87, 0x1f, RZ, 0xc0, !PT ;  /* 0x0000001f57007812 */ /* 0x000fe400078ec0ff */
[----:B------:R-:W1:Y:S04]  /*12d0*/  LDCU UR39, c[0x0][0xb24] ;  /* 0x00016480ff2777ac */ /* 0x000e680008000800 */
[----:B------:R-:W-:Y:S05]  /*12e0*/  BRA.U UP0, `(.L_x_16) ;  /* 0x0000001900f47547 */ /* 0x000fea000b800000 */
[----:B------:R-:W2:Y:S01]  /*12f0*/  LDCU UR7, c[0x0][0x390] ;  /* 0x00007200ff0777ac */ /* 0x000ea20008000800 */
[----:B------:R-:W-:Y:S01]  /*1300*/  PLOP3.LUT P1, PT, PT, PT, UP3, 0x80, 0x8 ;  /* 0x000000000008781c */ /* 0x000fe20003f2f038 */
[----:B------:R-:W-:Y:S01]  /*1310*/  IMAD.MOV.U32 R2, RZ, RZ, RZ ;  /* 0x000000ffff027224 */ /* 0x000fe200078e00ff */
[----:B------:R-:W-:Y:S01]  /*1320*/  ISETP.EQ.OR P2, PT, R0, RZ, P3 ;  /* 0x000000ff0000720c */ /* 0x000fe20001f42670 */
[----:B------:R-:W3:Y:S01]  /*1330*/  LDCU UR6, c[0x0][0x5c0] ;  /* 0x0000b800ff0677ac */ /* 0x000ee20008000800 */
[----:B------:R-:W-:Y:S01]  /*1340*/  PLOP3.LUT P1, PT, P1, PT, PT, 0x8, 0x80 ;  /* 0x000000000080781c */ /* 0x000fe20000f2e170 */
[----:B------:R-:W4:Y:S01]  /*1350*/  LDCU UR59, c[0x0][0x370] ;  /* 0x00006e00ff3b77ac */ /* 0x000f220008000800 */
[----:B------:R-:W1:Y:S01]  /*1360*/  LDCU.64 UR52, c[0x0][0x348] ;  /* 0x00006900ff3477ac */ /* 0x000e620008000a00 */
[----:B------:R-:W1:Y:S01]  /*1370*/  LDCU UR58, c[0x0][0x374] ;  /* 0x00006e80ff3a77ac */ /* 0x000e620008000800 */
[----:B--2---:R-:W-:Y:S02]  /*1380*/  UIADD3 UR5, UPT, UPT, UR7, 0x3f, URZ ;  /* 0x0000003f07057890 */ /* 0x004fe4000fffe0ff */
[----:B---3--:R-:W-:-:S02]  /*1390*/  UIADD3 UR6, UPT, UPT, UR6, 0x7f, URZ ;  /* 0x0000007f06067890 */ /* 0x008fc4000fffe0ff */
[----:B------:R-:W-:Y:S02]  /*13a0*/  USHF.R.S32.HI UR4, URZ, 0x1f, UR5 ;  /* 0x0000001fff047899 */ /* 0x000fe40008011405 */
[----:B------:R-:W-:Y:S02]  /*13b0*/  UIADD3 UR63, UPT, UPT, UR7, 0x7e, URZ ;  /* 0x0000007e073f7890 */ /* 0x000fe4000fffe0ff */
[----:B------:R-:W-:Y:S02]  /*13c0*/  ULEA.HI UR4, UR4, UR5, URZ, 0x6 ;  /* 0x0000000504047291 */ /* 0x000fe4000f8f30ff */
[----:B------:R-:W-:Y:S02]  /*13d0*/  UIADD3 UR5, UPT, UPT, UR7, -0x1, URZ ;  /* 0xffffffff07057890 */ /* 0x000fe4000fffe0ff */
[----:B------:R-:W-:Y:S02]  /*13e0*/  USHF.R.S32.HI UR61, URZ, 0x6, UR4 ;  /* 0x00000006ff3d7899 */ /* 0x000fe40008011404 */
[----:B------:R-:W-:-:S02]  /*13f0*/  UISETP.GE.U32.AND UP1, UPT, UR5, -0x7f, UPT ;  /* 0xffffff810500788c */ /* 0x000fc4000bf26070 */
[----:B------:R-:W-:Y:S02]  /*1400*/  UISETP.LT.U32.AND UP0, UPT, UR61, 0x6, UPT ;  /* 0x000000063d00788c */ /* 0x000fe4000bf01070 */
[----:B------:R-:W-:Y:S02]  /*1410*/  USHF.R.S32.HI UR4, URZ, 0x1f, UR6 ;  /* 0x0000001fff047899 */ /* 0x000fe40008011406 */
[----:B------:R-:W-:Y:S02]  /*1420*/  USEL UR60, UR61, 0x6, UP0 ;  /* 0x000000063d3c7887 */ /* 0x000fe40008000000 */
[----:B------:R-:W-:Y:S02]  /*1430*/  ULEA.HI UR4, UR4, UR6, URZ, 0x7 ;  /* 0x0000000604047291 */ /* 0x000fe4000f8f38ff */
[----:B------:R-:W-:Y:S02]  /*1440*/  UIADD3 UR48, UPT, UPT, UR60, -0x1, URZ ;  /* 0xffffffff3c307890 */ /* 0x000fe4000fffe0ff */
[----:B------:R-:W-:-:S02]  /*1450*/  @UP1 UIADD3 UR48, UPT, UPT, UR60, URZ, URZ ;  /* 0x000000ff3c301290 */ /* 0x000fc4000fffe0ff */
[----:B------:R-:W-:Y:S02]  /*1460*/  USHF.R.S32.HI UR57, URZ, 0x7, UR4 ;  /* 0x00000007ff397899 */ /* 0x000fe40008011404 */
[----:B------:R-:W-:Y:S02]  /*1470*/  UIADD3 UR62, UPT, UPT, UR61, -UR60, URZ ;  /* 0x8000003c3d3e7290 */ /* 0x000fe4000fffe0ff */
[----:B------:R-:W-:Y:S01]  /*1480*/  UIADD3 UR48, UPT, UPT, UR48, 0x1, URZ ;  /* 0x0000000130307890 */ /* 0x000fe2000fffe0ff */
[----:B------:R-:W-:Y:S01]  /*1490*/  UMOV UR36, 0x1 ;  /* 0x0000000100247882 */ /* 0x000fe20000000000 */
[----:B-1--4-:R-:W-:-:S10]  /*14a0*/  UMOV UR37, URZ ;  /* 0x000000ff00257c82 */ /* 0x012fd40008000000 */
.L_x_32:
[----:B------:R-:W-:Y:S01]  /*14b0*/  IMAD.U32 R4, RZ, RZ, UR57 ;  /* 0x00000039ff047e24 */ /* 0x000fe2000f8e00ff */
[----:B------:R-:W1:Y:S04]  /*14c0*/  LDCU UR56, c[0x0][0x5c4] ;  /* 0x0000b880ff3877ac */ /* 0x000e680008000800 */
[-C--:B------:R-:W-:Y:S01]  /*14d0*/  IABS R0, R4.reuse ;  /* 0x0000000400007213 */ /* 0x080fe20000000000 */
[----:B------:R-:W-:Y:S01]  /*14e0*/  UMOV UR38, 0x400 ;  /* 0x0000040000267882 */ /* 0x000fe20000000000 */
[----:B------:R-:W-:Y:S01]  /*14f0*/  IABS R4, R4 ;  /* 0x0000000400047213 */ /* 0x000fe20000000000 */
[----:B------:R-:W-:Y:S01]  /*1500*/  USHF.L.U32 UR42, UR24, 0x7, URZ ;  /* 0x00000007182a7899 */ /* 0x000fe200080006ff */
[----:B------:R-:W-:Y:S01]  /*1510*/  R2UR UR6, R0 ;  /* 0x00000000000672ca */ /* 0x000fe200000e0000 */
[----:B------:R-:W-:Y:S01]  /*1520*/  UMOV UR14, URZ ;  /* 0x000000ff000e7c82 */ /* 0x000fe20008000000 */
[----:B-1----:R-:W-:-:S11]  /*1530*/  IMAD.U32 R3, RZ, RZ, UR56 ;  /* 0x00000038ff037e24 */ /* 0x002fd6000f8e00ff */
[----:B------:R-:W1:Y:S08]  /*1540*/  I2F.RP R6, UR6 ;  /* 0x0000000600067d06 */ /* 0x000e700008209400 */
[----:B-1----:R-:W1:Y:S02]  /*1550*/  MUFU.RCP R5, R6 ;  /* 0x0000000600057308 */ /* 0x002e640000001000 */
[----:B-1----:R-:W-:-:S06]  /*1560*/  VIADD R5, R5, 0xffffffe ;  /* 0x0ffffffe05057836 */ /* 0x002fcc0000000000 */
[----:B------:R-:W1:Y:S02]  /*1570*/  F2I.FTZ.U32.TRUNC.NTZ R0, R5 ;  /* 0x0000000500007305 */ /* 0x000e64000021f000 */
[----:B-1----:R-:W-:Y:S02]  /*1580*/  R2UR UR5, R0 ;  /* 0x00000000000572ca */ /* 0x002fe400000e0000 */
[----:B------:R-:W-:Y:S01]  /*1590*/  IABS R0, R3 ;  /* 0x0000000300007213 */ /* 0x000fe20000000000 */
[----:B------:R-:W-:-:S03]  /*15a0*/  IMAD.U32 R3, RZ, RZ, UR20 ;  /* 0x00000014ff037e24 */ /* 0x000fc6000f8e00ff */
[----:B------:R-:W-:Y:S01]  /*15b0*/  R2UR UR8, R0 ;  /* 0x00000000000872ca */ /* 0x000fe200000e0000 */
[----:B------:R-:W-:Y:S01]  /*15c0*/  IMAD.MOV R0, RZ, RZ, -R4 ;  /* 0x000000ffff007224 */ /* 0x000fe200078e0a04 */
[----:B------:R-:W-:-:S04]  /*15d0*/  IABS R3, R3 ;  /* 0x0000000300037213 */ /* 0x000fc80000000000 */
[----:B------:R-:W-:Y:S01]  /*15e0*/  R2UR UR9, R3 ;  /* 0x00000000030972ca */ /* 0x000fe200000e0000 */
[----:B------:R-:W-:-:S04]  /*15f0*/  UIADD3 UR4, UPT, UPT, URZ, -UR5, URZ ;  /* 0x80000005ff047290 */ /* 0x000fc8000fffe0ff */
[----:B------:R-:W-:Y:S02]  /*1600*/  UIMAD UR7, UR4, UR6, URZ ;  /* 0x00000006040772a4 */ /* 0x000fe4000f8e02ff */
[----:B------:R-:W1:Y:S01]  /*1610*/  I2F.RP R3, UR8 ;  /* 0x0000000800037d06 */ /* 0x000e620008209400 */
[----:B------:R-:W-:Y:S02]  /*1620*/  UMOV UR4, URZ ;  /* 0x000000ff00047c82 */ /* 0x000fe40008000000 */
[----:B------:R-:W-:Y:S02]  /*1630*/  UIMAD.WIDE.U32 UR4, UR5, UR7, UR4 ;  /* 0x00000007050472a5 */ /* 0x000fe4000f8e0004 */
[----:B------:R-:W-:-:S05]  /*1640*/  R2UR UR7, R0 ;  /* 0x00000000000772ca */ /* 0x000fca00000e0000 */
[----:B------:R-:W-:Y:S02]  /*1650*/  UMOV UR4, UR5 ;  /* 0x0000000500047c82 */ /* 0x000fe40008000000 */
[----:B------:R-:W-:Y:S01]  /*1660*/  UIMAD.WIDE.U32 UR4, UR4, UR9, URZ ;  /* 0x00000009040472a5 */ /* 0x000fe2000f8e00ff */
[----:B-1----:R-:W1:Y:S06]  /*1670*/  MUFU.RCP R0, R3 ;  /* 0x0000000300007308 */ /* 0x002e6c0000001000 */
[----:B------:R-:W-:Y:S02]  /*1680*/  UMOV UR4, UR5 ;  /* 0x0000000500047c82 */ /* 0x000fe40008000000 */
[----:B------:R-:W-:Y:S01]  /*1690*/  UIMAD UR5, UR4, UR7, UR9 ;  /* 0x00000007040572a4 */ /* 0x000fe2000f8e0209 */
[----:B------:R-:W2:Y:S03]  /*16a0*/  S2UR UR7, SR_CgaCtaId ;  /* 0x00000000000779c3 */ /* 0x000ea60000008800 */
[----:B------:R-:W-:Y:S01]  /*16b0*/  UISETP.GT.U32.AND UP0, UPT, UR6, UR5, UPT ;  /* 0x000000050600728c */ /* 0x000fe2000bf04070 */
[----:B-1----:R-:W-:-:S02]  /*16c0*/  VIADD R0, R0, 0xffffffe ;  /* 0x0ffffffe00007836 */ /* 0x002fc40000000000 */
[----:B------:R-:W-:-:S08]  /*16d0*/  IMAD.U32 R3, RZ, RZ, UR36 ;  /* 0x00000024ff037e24 */ /* 0x000fd0000f8e00ff */
[----:B------:R-:W-:Y:S01]  /*16e0*/  @!UP0 UIADD3 UR5, UPT, UPT, UR5, -UR6, URZ ;  /* 0x8000000605058290 */ /* 0x000fe2000fffe0ff */
[----:B------:R-:W1:Y:S01]  /*16f0*/  F2I.FTZ.U32.TRUNC.NTZ R0, R0 ;  /* 0x0000000000007305 */ /* 0x000e62000021f000 */
[----:B------:R-:W-:Y:S01]  /*1700*/  @!UP0 UIADD3 UR4, UPT, UPT, UR4, 0x1, URZ ;  /* 0x0000000104048890 */ /* 0x000fe2000fffe0ff */
[----:B------:R-:W-:Y:S01]  /*1710*/  SHF.L.U32 R3, R3, 0x1f, RZ ;  /* 0x0000001f03037819 */ /* 0x000fe200000006ff */
[----:B------:R-:W-:Y:S02]  /*1720*/  UISETP.GE.U32.AND UP1, UPT, UR5, UR6, UPT ;  /* 0x000000060500728c */ /* 0x000fe4000bf26070 */
[----:B------:R-:W-:Y:S02]  /*1730*/  ULOP3.LUT UR5, UR20, UR57, URZ, 0x3c, !UPT ;  /* 0x0000003914057292 */ /* 0x000fe4000f8e3cff */
[----:B--2---:R-:W-:Y:S02]  /*1740*/  ULEA UR38, UR7, UR38, 0x18 ;  /* 0x0000002607267291 */ /* 0x004fe4000f8ec0ff */
[----:B------:R-:W-:-:S02]  /*1750*/  UISETP.GE.AND UP0, UPT, UR5, URZ, UPT ;  /* 0x000000ff0500728c */ /* 0x000fc4000bf06270 */
[----:B------:R-:W-:-:S03]  /*1760*/  ULEA UR7, UR37, UR38, 0x3 ;  /* 0x0000002625077291 */ /* 0x000fc6000f8e18ff */
[----:B------:R-:W-:Y:S01]  /*1770*/  @UP1 UIADD3 UR4, UPT, UPT, UR4, 0x1, URZ ;  /* 0x0000000104041890 */ /* 0x000fe2000fffe0ff */
[----:B-1----:R-:W-:Y:S01]  /*1780*/  R2UR UR5, R0 ;  /* 0x00000000000572ca */ /* 0x002fe200000e0000 */
[----:B------:R-:W-:-:S05]  /*1790*/  UISETP.NE.AND UP1, UPT, UR57, URZ, UPT ;  /* 0x000000ff3900728c */ /* 0x000fca000bf25270 */
[----:B------:R-:W-:Y:S01]  /*17a0*/  UMOV UR6, UR4 ;  /* 0x0000000400067c82 */ /* 0x000fe20008000000 */
[----:B------:R1:W2:Y:S01]  /*17b0*/  SYNCS.PHASECHK.TRANS64.TRYWAIT P0, [UR7+0x30], R3 ;  /* 0x00003003ff0075a7 */ /* 0x0002a20008001107 */
[----:B------:R-:W-:-:S04]  /*17c0*/  @!UP0 UIADD3 UR6, UPT, UPT, -UR6, URZ, URZ ;  /* 0x000000ff06068290 */ /* 0x000fc8000fffe1ff */
[----:B------:R-:W-:Y:S02]  /*17d0*/  @!UP1 ULOP3.LUT UR6, URZ, UR57, URZ, 0x33, !UPT ;  /* 0x00000039ff069292 */ /* 0x000fe4000f8e33ff */
[----:B------:R-:W-:-:S04]  /*17e0*/  UIADD3 UR4, UPT, UPT, URZ, -UR5, URZ ;  /* 0x80000005ff047290 */ /* 0x000fc8000fffe0ff */
[----:B------:R-:W-:Y:S01]  /*17f0*/  IMAD.U32 R0, RZ, RZ, UR6 ;  /* 0x00000006ff007e24 */ /* 0x000fe2000f8e00ff */
[----:B------:R-:W-:-:S03]  /*1800*/  UIMAD UR7, UR4, UR8, URZ ;  /* 0x00000008040772a4 */ /* 0x000fc6000f8e02ff */
[----:B------:R-:W-:Y:S01]  /*1810*/  UMOV UR4, URZ ;  /* 0x000000ff00047c82 */ /* 0x000fe20008000000 */
[----:B------:R-:W-:Y:S01]  /*1820*/  IABS R0, R0 ;  /* 0x0000000000007213 */ /* 0x000fe20000000000 */
[----:B------:R-:W-:-:S03]  /*1830*/  UIMAD.WIDE.U32 UR4, UR5, UR7, UR4 ;  /* 0x00000007050472a5 */ /* 0x000fc6000f8e0004 */
[----:B------:R-:W-:-:S04]  /*1840*/  R2UR UR9, R0 ;  /* 0x00000000000972ca */ /* 0x000fc800000e0000 */
[----:B------:R-:W-:-:S09]  /*1850*/  UMOV UR4, UR5 ;  /* 0x0000000500047c82 */ /* 0x000fd20008000000 */
[----:B------:R-:W-:-:S07]  /*1860*/  UIMAD.WIDE.U32 UR4, UR4, UR9, URZ ;  /* 0x00000009040472a5 */ /* 0x000fce000f8e00ff */
[----:B------:R-:W-:Y:S02]  /*1870*/  UMOV UR4, UR5 ;  /* 0x0000000500047c82 */ /* 0x000fe40008000000 */
[----:B------:R-:W-:-:S04]  /*1880*/  UIADD3 UR5, UPT, UPT, -UR4, URZ, URZ ;  /* 0x000000ff04057290 */ /* 0x000fc8000fffe1ff */
[----:B------:R-:W-:-:S04]  /*1890*/  UIMAD UR5, UR8, UR5, UR9 ;  /* 0x00000005080572a4 */ /* 0x000fc8000f8e0209 */
[----:B------:R-:W-:-:S11]  /*18a0*/  UISETP.GT.U32.AND UP0, UPT, UR8, UR5, UPT ;  /* 0x000000050800728c */ /* 0x000fd6000bf04070 */
[----:B------:R-:W-:Y:S02]  /*18b0*/  @!UP0 UIADD3 UR5, UPT, UPT, UR5, -UR8, URZ ;  /* 0x8000000805058290 */ /* 0x000fe4000fffe0ff */
[----:B------:R-:W-:Y:S02]  /*18c0*/  @!UP0 UIADD3 UR4, UPT, UPT, UR4, 0x1, URZ ;  /* 0x0000000104048890 */ /* 0x000fe4000fffe0ff */
[----:B------:R-:W-:Y:S02]  /*18d0*/  UISETP.GE.U32.AND UP1, UPT, UR5, UR8, UPT ;  /* 0x000000080500728c */ /* 0x000fe4000bf26070 */
[----:B------:R-:W-:-:S04]  /*18e0*/  ULOP3.LUT UR5, UR6, UR56, URZ, 0x3c, !UPT ;  /* 0x0000003806057292 */ /* 0x000fc8000f8e3cff */
[----:B------:R-:W-:-:S05]  /*18f0*/  UISETP.GE.AND UP0, UPT, UR5, URZ, UPT ;  /* 0x000000ff0500728c */ /* 0x000fca000bf06270 */
[----:B------:R-:W-:Y:S02]  /*1900*/  @UP1 UIADD3 UR4, UPT, UPT, UR4, 0x1, URZ ;  /* 0x0000000104041890 */ /* 0x000fe4000fffe0ff */
[----:B------:R-:W-:-:S05]  /*1910*/  UISETP.NE.AND UP1, UPT, UR56, URZ, UPT ;  /* 0x000000ff3800728c */ /* 0x000fca000bf25270 */
[----:B------:R-:W-:Y:S01]  /*1920*/  UMOV UR49, UR4 ;  /* 0x0000000400317c82 */ /* 0x000fe20008000000 */
[----:B------:R-:W-:Y:S02]  /*1930*/  UIADD3 UR4, UPT, UPT, -UR6, URZ, URZ ;  /* 0x000000ff06047290 */ /* 0x000fe4000fffe1ff */
[----:B------:R-:W-:Y:S02]  /*1940*/  @!UP0 UIADD3 UR49, UPT, UPT, -UR49, URZ, URZ ;  /* 0x000000ff31318290 */ /* 0x000fe4000fffe1ff */
[----:B------:R-:W-:Y:S02]  /*1950*/  UISETP.GE.U32.AND UP0, UPT, UR63, 0x7f, UPT ;  /* 0x0000007f3f00788c */ /* 0x000fe4000bf06070 */
[----:B------:R-:W-:Y:S02]  /*1960*/  @!UP1 ULOP3.LUT UR49, URZ, UR56, URZ, 0x33, !UPT ;  /* 0x00000038ff319292 */ /* 0x000fe4000f8e33ff */
[----:B------:R-:W-:Y:S02]  /*1970*/  UIMAD UR4, UR57, UR4, UR20 ;  /* 0x00000004390472a4 */ /* 0x000fe4000f8e0214 */
[----:B------:R-:W-:-:S02]  /*1980*/  UIADD3 UR5, UPT, UPT, -UR49, URZ, URZ ;  /* 0x000000ff31057290 */ /* 0x000fc4000fffe1ff */
[----:B------:R-:W-:Y:S02]  /*1990*/  USHF.L.U32 UR18, UR4, 0x7, URZ ;  /* 0x0000000704127899 */ /* 0x000fe400080006ff */
[----:B------:R-:W-:Y:S01]  /*19a0*/  UIMAD UR56, UR56, UR5, UR6 ;  /* 0x00000005383872a4 */ /* 0x000fe2000f8e0206 */
[----:B-12---:R-:W-:Y:S11]  /*19b0*/  BRA.U !UP0, `(.L_x_17) ;  /* 0x0000000508487547 */ /* 0x006ff6000b800000 */
[----:B------:R-:W1:Y:S01]  /*19c0*/  LDCU.64 UR34, c[0x0][0x5b0] ;  /* 0x0000b600ff2277ac */ /* 0x000e620008000a00 */
[----:B------:R-:W1:Y:S01]  /*19d0*/  LDCU.64 UR32, c[0x0][0x5d8] ;  /* 0x0000bb00ff2077ac */ /* 0x000e620008000a00 */
[----:B------:R-:W2:Y:S01]  /*19e0*/  LDCU UR25, c[0x0][0x598] ;  /* 0x0000b300ff1977ac */ /* 0x000ea20008000800 */
[----:B------:R-:W3:Y:S01]  /*19f0*/  LDCU UR24, c[0x0][0x58c] ;  /* 0x0000b180ff1877ac */ /* 0x000ee20008000800 */
[----:B------:R-:W4:Y:S01]  /*1a00*/  LDCU UR27, c[0x0][0x59c] ;  /* 0x0000b380ff1b77ac */ /* 0x000f220008000800 */
[----:B------:R-:W2:Y:S01]  /*1a10*/  LDCU UR26, c[0x0][0x5a0] ;  /* 0x0000b400ff1a77ac */ /* 0x000ea20008000800 */
[----:B------:R-:W2:Y:S01]  /*1a20*/  LDCU.64 UR22, c[0x0][0x590] ;  /* 0x0000b200ff1677ac */ /* 0x000ea20008000a00 */
[----:B------:R-:W2:Y:S01]  /*1a30*/  LDCU.64 UR6, c[0x0][0x5b8] ;  /* 0x0000b700ff0677ac */ /* 0x000ea20008000a00 */
[----:B------:R-:W2:Y:S01]  /*1a40*/  LDCU.64 UR4, c[0x0][0x5d0] ;  /* 0x0000ba00ff0477ac */ /* 0x000ea20008000a00 */
[----:B-1----:R-:W-:Y:S02]  /*1a50*/  UIMAD UR34, UR56, UR34, UR32 ;  /* 0x00000022382272a4 */ /* 0x002fe4000f8e0220 */
[----:B------:R-:W-:-:S02]  /*1a60*/  UIMAD UR33, UR49, UR35, UR33 ;  /* 0x00000023312172a4 */ /* 0x000fc4000f8e0221 */
[----:B------:R-:W-:Y:S02]  /*1a70*/  UIADD3 UR46, UPT, UPT, UR42, 0x40, URZ ;  /* 0x000000402a2e7890 */ /* 0x000fe4000fffe0ff */
[----:B------:R-:W-:Y:S01]  /*1a80*/  UIADD3 UR10, UPT, UPT, UR18, 0x40, URZ ;  /* 0x00000040120a7890 */ /* 0x000fe2000fffe0ff */
[----:B------:R-:W-:Y:S01]  /*1a90*/  UMOV UR15, URZ ;  /* 0x000000ff000f7c82 */ /* 0x000fe20008000000 */
[----:B--234-:R-:W-:-:S10]  /*1aa0*/  UMOV UR11, UR37 ;  /* 0x00000025000b7c82 */ /* 0x01cfd40008000000 */
.L_x_22:
[----:B------:R-:W-:Y:S01]  /*1ab0*/  @!P3 MOV R3, 0x8000 ;  /* 0x000080000003b802 */ /* 0x000fe20000000f00 */
[----:B------:R-:W-:Y:S01]  /*1ac0*/  ULEA UR41, UR11, UR38, 0x3 ;  /* 0x000000260b297291 */ /* 0x000fe2000f8e18ff */
[----:B--2---:R-:W-:Y:S11]  /*1ad0*/  @P0 BRA `(.L_x_18) ;  /* 0x0000000000100947 */ /* 0x004ff60003800000 */
[----:B------:R-:W-:Y:S04]  /*1ae0*/  MOV R0, UR36 ;  /* 0x0000002400007c02 */ /* 0x000fe80008000f00 */
[----:B------:R-:W-:Y:S04]  /*1af0*/  SHF.L.U32 R5, R0, 0x1f, RZ ;  /* 0x0000001f00057819 */ /* 0x000fe800000006ff */
[----:B------:R-:W1:Y:S02]  /*1b00*/  SYNCS.PHASECHK.TRANS64.TRYWAIT P0, [UR41+0x30], R5 ;  /* 0x00003005ff0075a7 */ /* 0x000e640008001129 */
[----:B-1----:R-:W-:Y:S05]  /*1b10*/  @!P0 BRA `(.L_x_19) ;  /* 0x0000008000f08947 */ /* 0x002fea0003800000 */
.L_x_18:
[----:B------:R2:W-:Y:S01]  /*1b20*/  @!P3 SYNCS.ARRIVE.TRANS64 RZ, [UR41], R3 ;  /* 0x00000003ffffb9a7 */ /* 0x0005e20008000029 */
[----:B------:R-:W-:Y:S04]  /*1b30*/  BSSY.RECONVERGENT B0, `(.L_x_20) ;  /* 0x0000003000007945 */ /* 0x000fe80003800200 */
[----:B------:R-:W-:Y:S05]  /*1b40*/  @P2 BRA `(.L_x_21) ;  /* 0x0000000000042947 */ /* 0x000fea0003800000 */
[----:B------:R-:W-:Y:S05]  /*1b50*/  BPT.TRAP 0x1 ;  /* 0x000000040000795c */ /* 0x000fea0000300000 */
.L_x_21:
[----:B------:R-:W-:Y:S05]  /*1b60*/  BSYNC.RECONVERGENT B0 ;  /* 0x0000000000007941 */ /* 0x000fea0003800200 */
.L_x_20:
[----:B------:R-:W-:Y:S02]  /*1b70*/  UIADD3 UR8, UPT, UPT, UR11, 0x1, URZ ;  /* 0x000000010b087890 */ /* 0x000fe4000fffe0ff */
[----:B------:R-:W-:Y:S02]  /*1b80*/  USHF.L.U32 UR43, UR15, 0x6, URZ ;  /* 0x000000060f2b7899 */ /* 0x000fe400080006ff */
[----:B------:R-:W-:Y:S02]  /*1b90*/  UISETP.NE.AND UP0, UPT, UR8, 0x6, UPT ;  /* 0x000000060800788c */ /* 0x000fe4000bf05270 */
[----:B------:R-:W-:Y:S02]  /*1ba0*/  UISETP.NE.AND UP2, UPT, UR24, 0x1, UPT ;  /* 0x000000011800788c */ /* 0x000fe4000bf45270 */
[----:B------:R-:W-:Y:S02]  /*1bb0*/  USEL UR9, URZ, 0x1, UP0 ;  /* 0x00000001ff097887 */ /* 0x000fe40008000000 */
[----:B------:R-:W-:Y:S02]  /*1bc0*/  USEL UR37, UR8, URZ, UP0 ;  /* 0x000000ff08257287 */ /* 0x000fe40008000000 */
[----:B------:R-:W-:Y:S02]  /*1bd0*/  ULOP3.LUT UR36, UR36, UR9, URZ, 0x3c, !UPT ;  /* 0x0000000924247292 */ /* 0x000fe4000f8e3cff */
[----:B------:R-:W-:Y:S02]  /*1be0*/  ULEA UR8, UR37, UR38, 0x3 ;  /* 0x0000002625087291 */ /* 0x000fe4000f8e18ff */
[----:B------:R-:W-:Y:S02]  /*1bf0*/  UIADD3 UR28, UP1, UPT, UR52, 0x80, URZ ;  /* 0x00000080341c7890 */ /* 0x000fe4000ff3e0ff */
[----:B------:R-:W-:Y:S01]  /*1c00*/  ULEA UR14, UR11, UR38, 0xe ;  /* 0x000000260b0e7291 */ /* 0x000fe2000f8e70ff */
[----:B-1----:R-:W-:Y:S01]  /*1c10*/  MOV R0, UR36 ;  /* 0x0000002400007c02 */ /* 0x002fe20008000f00 */
[----:B------:R-:W-:Y:S02]  /*1c20*/  UIADD3.X UR29, UPT, UPT, URZ, UR53, URZ, UP1, !UPT ;  /* 0x00000035ff1d7290 */ /* 0x000fe40008ffe4ff */
[----:B------:R-:W-:Y:S01]  /*1c30*/  UIADD3 UR40, UPT, UPT, UR14, 0x8400, URZ ;  /* 0x000084000e287890 */ /* 0x000fe2000fffe0ff */
[----:B--2---:R-:W-:Y:S01]  /*1c40*/  SHF.L.U32 R3, R0, 0x1f, RZ ;  /* 0x0000001f00037819 */ /* 0x004fe200000006ff */
[----:B------:R-:W-:Y:S02]  /*1c50*/  UIADD3 UR44, UPT, UPT, UR14, 0xa400, URZ ;  /* 0x0000a4000e2c7890 */ /* 0x000fe4000fffe0ff */
[----:B------:R-:W-:Y:S01]  /*1c60*/  UIADD3 UR30, UP0, UPT, UR52, 0x180, URZ ;  /* 0x00000180341e7890 */ /* 0x000fe2000ff1e0ff */
[----:B------:R1:W2:Y:S01]  /*1c70*/  SYNCS.PHASECHK.TRANS64.TRYWAIT P0, [UR8+0x30], R3 ;  /* 0x00003003ff0075a7 */ /* 0x0002a20008001108 */
[----:B------:R-:W-:Y:S02]  /*1c80*/  UIMAD.WIDE.U32 UR8, UR43, UR22, URZ ;  /* 0x000000162b0872a5 */ /* 0x000fe4000f8e00ff */
[----:B------:R-:W-:Y:S02]  /*1c90*/  UPRMT UR32, UR34, 0x40, UR33 ;  /* 0x0000004022207896 */ /* 0x000fe40008000021 */
[----:B------:R-:W-:Y:S02]  /*1ca0*/  UIADD3.X UR31, UPT, UPT, URZ, UR53, URZ, UP0, !UPT ;  /* 0x00000035ff1f7290 */ /* 0x000fe400087fe4ff */
[----:B------:R-:W-:Y:S02]  /*1cb0*/  UIADD3 UR16, UPT, UPT, UR14, 0x20400, URZ ;  /* 0x000204000e107890 */ /* 0x000fe4000fffe0ff */
[----:B------:R-:W-:Y:S02]  /*1cc0*/  UPRMT UR32, UR32, 0x5410, URZ ;  /* 0x0000541020207896 */ /* 0x000fe400080000ff */
[----:B------:R-:W-:Y:S01]  /*1cd0*/  UIADD3 UR15, UPT, UPT, UR15, 0x1, URZ ;  /* 0x000000010f0f7890 */ /* 0x000fe2000fffe0ff */
[----:B------:R-:W-:Y:S01]  /*1ce0*/  UMOV UR50, 0x0 ;  /* 0x0000000000327882 */ /* 0x000fe20000000000 */
[----:B------:R-:W-:Y:S02]  /*1cf0*/  UMOV UR51, 0x10000000 ;  /* 0x1000000000337882 */ /* 0x000fe40000000000 */
[----:B------:R-:W-:Y:S01]  /*1d00*/  UISETP.NE.AND UP0, UPT, UR15, UR48, UPT ;  /* 0x000000300f00728c */ /* 0x000fe2000bf05270 */
[----:B------:R-:W-:Y:S01]  /*1d10*/  UTMALDG.2D [UR40], [UR28], desc[UR50] ;  /* 0x000032281c0075b4 */ /* 0x000fe20008009000 */
[----:B------:R-:W-:Y:S01]  /*1d20*/  UMOV UR45, UR41 ;  /* 0x00000029002d7c82 */ /* 0x000fe20008000000 */
[----:B------:R-:W-:Y:S01]  /*1d30*/  UMOV UR47, UR43 ;  /* 0x0000002b002f7c82 */ /* 0x000fe20008000000 */
[----:B------:R-:W-:Y:S01]  /*1d40*/  UMOV UR17, UR41 ;  /* 0x0000002900117c82 */ /* 0x000fe20008000000 */
[----:B------:R-:W-:Y:S01]  /*1d50*/  UMOV UR8, UR9 ;  /* 0x0000000900087c82 */ /* 0x000fe20008000000 */
[----:B------:R-:W-:Y:S01]  /*1d60*/  UMOV UR9, UR41 ;  /* 0x0000002900097c82 */ /* 0x000fe20008000000 */
[----:B------:R-:W-:Y:S01]  /*1d70*/  USHF.R.U32.HI UR8, URZ, UR23, UR8 ;  /* 0x00000017ff087299 */ /* 0x000fe20008011608 */
[----:B------:R-:W-:Y:S03]  /*1d80*/  UTMALDG.2D [UR44], [UR28], desc[UR50] ;  /* 0x0000322c1c0075b4 */ /* 0x000fe60008009000 */
[----:B------:R-:W-:Y:S02]  /*1d90*/  USEL UR8, UR43, UR8, !UP2 ;  /* 0x000000082b087287 */ /* 0x000fe4000d000000 */
[----:B------:R-:W-:Y:S02]  /*1da0*/  UISETP.NE.AND UP2, UPT, UR25, 0x1, UPT ;  /* 0x000000011900788c */ /* 0x000fe4000bf45270 */
[----:B------:R-:W-:Y:S07]  /*1db0*/  UIMAD.WIDE.U32 UR12, UR8, UR27, URZ ;  /* 0x0000001b080c72a5 */ /* 0x000fee000f8e00ff */
[----:B------:R-:W-:Y:S02]  /*1dc0*/  UMOV UR12, UR13 ;  /* 0x0000000d000c7c82 */ /* 0x000fe40008000000 */
[----:B------:R-:W-:Y:S02]  /*1dd0*/  USHF.R.U32.HI UR21, URZ, UR26, UR12 ;  /* 0x0000001aff157299 */ /* 0x000fe4000801160c */
[----:B------:R-:W-:Y:S02]  /*1de0*/  UIADD3 UR12, UPT, UPT, -UR8, URZ, URZ ;  /* 0x000000ff080c7290 */ /* 0x000fe4000fffe1ff */
[----:B------:R-:W-:Y:S02]  /*1df0*/  USEL UR21, UR8, UR21, !UP2 ;  /* 0x0000001508157287 */ /* 0x000fe4000d000000 */
[----:B------:R-:W-:Y:S02]  /*1e00*/  UIMAD UR12, UR24, UR12, UR43 ;  /* 0x0000000c180c72a4 */ /* 0x000fe4000f8e022b */
[----:B------:R-:W-:Y:S02]  /*1e10*/  UIADD3 UR11, UPT, UPT, -UR21, URZ, URZ ;  /* 0x000000ff150b7290 */ /* 0x000fe4000fffe1ff */
[----:B------:R-:W-:Y:S02]  /*1e20*/  UIMAD UR19, UR12, UR6, UR4 ;  /* 0x000000060c1372a4 */ /* 0x000fe4000f8e0204 */
[----:B------:R-:W-:Y:S01]  /*1e30*/  UIMAD UR8, UR25, UR11, UR8 ;  /* 0x0000000b190872a4 */ /* 0x000fe2000f8e0208 */
[----:B------:R-:W-:Y:S03]  /*1e40*/  UMOV UR13, UR21 ;  /* 0x00000015000d7c82 */ /* 0x000fe60008000000 */
[----:B------:R-:W-:Y:S02]  /*1e50*/  UIMAD UR20, UR8, UR7, UR5 ;  /* 0x00000007081472a4 */ /* 0x000fe4000f8e0205 */
[----:B------:R-:W-:Y:S01]  /*1e60*/  UIADD3 UR8, UPT, UPT, UR14, 0x22400, URZ ;  /* 0x000224000e087890 */ /* 0x000fe2000fffe0ff */
[----:B------:R-:W-:Y:S02]  /*1e70*/  UMOV UR11, UR19 ;  /* 0x00000013000b7c82 */ /* 0x000fe40008000000 */
[----:B------:R-:W-:Y:S02]  /*1e80*/  UMOV UR14, UR48 ;  /* 0x00000030000e7c82 */ /* 0x000fe40008000000 */
[----:B------:R-:W-:Y:S02]  /*1e90*/  UMOV UR12, UR20 ;  /* 0x00000014000c7c82 */ /* 0x000fe40008000000 */
[----:B------:R-:W-:Y:S02]  /*1ea0*/  UTMALDG.4D.IM2COL [UR16], [UR30], UR32 ;  /* 0x000000101e0073b4 */ /* 0x000fe40008058020 */
[----:B------:R3:W-:Y:S02]  /*1eb0*/  UTMALDG.4D.IM2COL [UR8], [UR30], UR32 ;  /* 0x000000081e0073b4 */ /* 0x0007e40008058020 */
[----:B---3--:R-:W-:Y:S01]  /*1ec0*/  UMOV UR11, UR37 ;  /* 0x00000025000b7c82 */ /* 0x008fe20008000000 */
[----:B-1----:R-:W-:Y:S05]  /*1ed0*/  BRA.U UP0, `(.L_x_22) ;  /* 0xfffffff900f47547 */ /* 0x002fea000b83ffff */
.L_x_17:
[----:B------:R-:W-:Y:S01]  /*1ee0*/  ULEA UR4, UR37, UR38, 0x3 ;  /* 0x0000002625047291 */ /* 0x000fe2000f8e18ff */
[----:B------:R-:W-:Y:S01]  /*1ef0*/  MOV R0, UR36 ;  /* 0x0000002400007c02 */ /* 0x000fe20008000f00 */
[----:B------:R-:W-:Y:S01]  /*1f00*/  @!P1 SYNCS.ARRIVE.TRANS64.A1T0 RZ, [UR38+0xa8], RZ ;  /* 0x0000a8ffffff99a7 */ /* 0x000fe20008100026 */
[----:B------:R-:W-:Y:S02]  /*1f10*/  UISETP.GT.AND UP0, UPT, UR61, UR60, UPT ;  /* 0x0000003c3d00728c */ /* 0x000fe4000bf04270 */
[----:B------:R-:W-:-:S04]  /*1f20*/  SHF.L.U32 R0, R0, 0x1f, RZ ;  /* 0x0000001f00007819 */ /* 0x000fc800000006ff */
[----:B--2---:R1:W2:Y:S03]  /*1f30*/  SYNCS.PHASECHK.TRANS64.TRYWAIT P0, [UR4+0x30], R0 ;  /* 0x00003000ff0075a7 */ /* 0x0042a60008001104 */
[----:B------:R-:W-:Y:S05]  /*1f40*/  BRA.U !UP0, `(.L_x_23) ;  /* 0x0000000508487547 */ /* 0x000fea000b800000 */
[----:B------:R-:W3:Y:S01]  /*1f50*/  LDCU.64 UR10, c[0x0][0x5b0] ;  /* 0x0000b600ff0a77ac */ /* 0x000ee20008000a00 */
[----:B------:R-:W3:Y:S01]  /*1f60*/  LDCU.64 UR8, c[0x0][0x5d8] ;  /* 0x0000bb00ff0877ac */ /* 0x000ee20008000a00 */
[----:B------:R-:W4:Y:S01]  /*1f70*/  LDCU UR24, c[0x0][0x598] ;  /* 0x0000b300ff1877ac */ /* 0x000f220008000800 */
[----:B------:R-:W1:Y:S01]  /*1f80*/  LDCU UR15, c[0x0][0x58c] ;  /* 0x0000b180ff0f77ac */ /* 0x000e620008000800 */
[----:B------:R-:W1:Y:S01]  /*1f90*/  LDCU UR26, c[0x0][0x59c] ;  /* 0x0000b380ff1a77ac */ /* 0x000e620008000800 */
[----:B------:R-:W1:Y:S01]  /*1fa0*/  LDCU UR25, c[0x0][0x5a0] ;  /* 0x0000b400ff1977ac */ /* 0x000e620008000800 */
[----:B---3--:R-:W-:Y:S01]  /*1fb0*/  UIMAD UR41, UR56, UR10, UR8 ;  /* 0x0000000a382972a4 */ /* 0x008fe2000f8e0208 */
[----:B------:R-:W3:Y:S01]  /*1fc0*/  LDCU.64 UR22, c[0x0][0x590] ;  /* 0x0000b200ff1677ac */ /* 0x000ee20008000a00 */
[----:B------:R-:W1:Y:S01]  /*1fd0*/  LDCU.64 UR6, c[0x0][0x5b8] ;  /* 0x0000b700ff0677ac */ /* 0x000e620008000a00 */
[----:B------:R-:W1:Y:S01]  /*1fe0*/  LDCU.64 UR4, c[0x0][0x5d0] ;  /* 0x0000ba00ff0477ac */ /* 0x000e620008000a00 */
[----:B------:R-:W-:-:S02]  /*1ff0*/  UIMAD UR40, UR49, UR11, UR9 ;  /* 0x0000000b312872a4 */ /* 0x000fc4000f8e0209 */
[----:B------:R-:W-:Y:S02]  /*2000*/  UIADD3 UR43, UPT, UPT, UR62, UR14, URZ ;  /* 0x0000000e3e2b7290 */ /* 0x000fe4000fffe0ff */
[----:B------:R-:W-:Y:S02]  /*2010*/  UIADD3 UR46, UPT, UPT, UR42, 0x40, URZ ;  /* 0x000000402a2e7890 */ /* 0x000fe4000fffe0ff */
[----:B------:R-:W-:Y:S01]  /*2020*/  UIADD3 UR10, UPT, UPT, UR18, 0x40, URZ ;  /* 0x00000040120a7890 */ /* 0x000fe2000fffe0ff */
[----:B----4-:R-:W-:-:S11]  /*2030*/  UMOV UR8, UR37 ;  /* 0x0000002500087c82 */ /* 0x010fd60008000000 */
.L_x_28:
[----:B------:R-:W-:Y:S01]  /*2040*/  @!P3 MOV R3, 0x8000 ;  /* 0x000080000003b802 */ /* 0x000fe20000000f00 */
[----:B------:R-:W-:Y:S01]  /*2050*/  ULEA UR29, UR8, UR38, 0x3 ;  /* 0x00000026081d7291 */ /* 0x000fe2000f8e18ff */
[----:B-12---:R-:W-:Y:S11]  /*2060*/  @P0 BRA `(.L_x_24) ;  /* 0x0000000000100947 */ /* 0x006ff60003800000 */
[----:B-1----:R-:W-:Y:S04]  /*2070*/  MOV R0, UR36 ;  /* 0x0000002400007c02 */ /* 0x002fe80008000f00 */
[----:B------:R-:W-:Y:S04]  /*2080*/  SHF.L.U32 R5, R0, 0x1f, RZ ;  /* 0x0000001f00057819 */ /* 0x000fe800000006ff */
[----:B------:R-:W1:Y:S02]  /*2090*/  SYNCS.PHASECHK.TRANS64.TRYWAIT P0, [UR29+0x30], R5 ;  /* 0x00003005ff0075a7 */ /* 0x000e64000800111d */
[----:B-1----:R-:W-:Y:S05]  /*20a0*/  @!P0 BRA `(.L_x_25) ;  /* 0x0000007c00a48947 */ /* 0x002fea0003800000 */
.L_x_24:
[----:B------:R2:W-:Y:S01]  /*20b0*/  @!P3 SYNCS.ARRIVE.TRANS64 RZ, [UR29], R3 ;  /* 0x00000003ffffb9a7 */ /* 0x0005e2000800001d */
[----:B------:R-:W-:Y:S04]  /*20c0*/  BSSY.RECONVERGENT B0, `(.L_x_26) ;  /* 0x0000003000007945 */ /* 0x000fe80003800200 */
[----:B------:R-:W-:Y:S05]  /*20d0*/  @P2 BRA `(.L_x_27) ;  /* 0x0000000000042947 */ /* 0x000fea0003800000 */
[----:B-1-3--:R-:W-:Y:S05]  /*20e0*/  BPT.TRAP 0x1 ;  /* 0x000000040000795c */ /* 0x00afea0000300000 */
.L_x_27:
[----:B-1-3--:R-:W-:Y:S05]  /*20f0*/  BSYNC.RECONVERGENT B0 ;  /* 0x0000000000007941 */ /* 0x00afea0003800200 */
.L_x_26:
[----:B------:R-:W-:Y:S02]  /*2100*/  UIADD3 UR9, UPT, UPT, UR8, 0x1, URZ ;  /* 0x0000000108097890 */ /* 0x000fe4000fffe0ff */
[----:B------:R-:W-:Y:S02]  /*2110*/  USHF.L.U32 UR31, UR14, 0x6, URZ ;  /* 0x000000060e1f7899 */ /* 0x000fe400080006ff */
[----:B------:R-:W-:Y:S02]  /*2120*/  UISETP.NE.AND UP0, UPT, UR9, 0x6, UPT ;  /* 0x000000060900788c */ /* 0x000fe4000bf05270 */
[----:B------:R-:W-:Y:S02]  /*2130*/  ULEA UR19, UR8, UR38, 0xe ;  /* 0x0000002608137291 */ /* 0x000fe4000f8e70ff */
[----:B------:R-:W-:Y:S02]  /*2140*/  USEL UR11, URZ, 0x1, UP0 ;  /* 0x00000001ff0b7887 */ /* 0x000fe40008000000 */
[----:B------:R-:W-:Y:S02]  /*2150*/  USEL UR37, UR9, URZ, UP0 ;  /* 0x000000ff09257287 */ /* 0x000fe40008000000 */
[----:B------:R-:W-:Y:S02]  /*2160*/  ULOP3.LUT UR36, UR36, UR11, URZ, 0x3c, !UPT ;  /* 0x0000000b24247292 */ /* 0x000fe4000f8e3cff */
[----:B------:R-:W-:Y:S02]  /*2170*/  ULEA UR9, UR37, UR38, 0x3 ;  /* 0x0000002625097291 */ /* 0x000fe4000f8e18ff */
[----:B------:R-:W-:Y:S02]  /*2180*/  UISETP.NE.AND UP2, UPT, UR15, 0x1, UPT ;  /* 0x000000010f00788c */ /* 0x000fe4000bf45270 */
[----:B------:R-:W-:Y:S01]  /*2190*/  UIADD3 UR32, UP1, UPT, UR52, 0x80, URZ ;  /* 0x0000008034207890 */ /* 0x000fe2000ff3e0ff */
[----:B------:R-:W-:Y:S01]  /*21a0*/  MOV R0, UR36 ;  /* 0x0000002400007c02 */ /* 0x000fe20008000f00 */
[----:B------:R-:W-:Y:S02]  /*21b0*/  UISETP.NE.AND UP3, UPT, UR24, 0x1, UPT ;  /* 0x000000011800788c */ /* 0x000fe4000bf65270 */
[----:B------:R-:W-:Y:S01]  /*21c0*/  UIADD3.X UR33, UPT, UPT, URZ, UR53, URZ, UP1, !UPT ;  /* 0x00000035ff217290 */ /* 0x000fe20008ffe4ff */
[----:B--2---:R-:W-:Y:S01]  /*21d0*/  SHF.L.U32 R3, R0, 0x1f, RZ ;  /* 0x0000001f00037819 */ /* 0x004fe200000006ff */
[----:B------:R-:W-:Y:S02]  /*21e0*/  UIADD3 UR28, UPT, UPT, UR19, 0x8400, URZ ;  /* 0x00008400131c7890 */ /* 0x000fe4000fffe0ff */
[----:B------:R-:W-:Y:S01]  /*21f0*/  UIADD3 UR44, UPT, UPT, UR19, 0xa400, URZ ;  /* 0x0000a400132c7890 */ /* 0x000fe2000fffe0ff */
[----:B------:R4:W1:Y:S01]  /*2200*/  SYNCS.PHASECHK.TRANS64.TRYWAIT P0, [UR9+0x30], R3 ;  /* 0x00003003ff0075a7 */ /* 0x0008620008001109 */
[----:B------:R-:W-:Y:S02]  /*2210*/  UIMAD.WIDE.U32 UR8, UR31, UR22, URZ ;  /* 0x000000161f0872a5 */ /* 0x000fe4000f8e00ff */
[----:B------:R-:W-:Y:S02]  /*2220*/  UIADD3 UR34, UP0, UPT, UR52, 0x180, URZ ;  /* 0x0000018034227890 */ /* 0x000fe4000ff1e0ff */
[----:B------:R-:W-:Y:S02]  /*2230*/  UPRMT UR27, UR41, 0x40, UR40 ;  /* 0x00000040291b7896 */ /* 0x000fe40008000028 */
[----:B------:R-:W-:Y:S02]  /*2240*/  UIADD3 UR16, UPT, UPT, UR19, 0x20400, URZ ;  /* 0x0002040013107890 */ /* 0x000fe4000fffe0ff */
[----:B------:R-:W-:Y:S02]  /*2250*/  UIADD3.X UR35, UPT, UPT, URZ, UR53, URZ, UP0, !UPT ;  /* 0x00000035ff237290 */ /* 0x000fe400087fe4ff */
[----:B------:R-:W-:Y:S02]  /*2260*/  UPRMT UR27, UR27, 0x5410, URZ ;  /* 0x000054101b1b7896 */ /* 0x000fe400080000ff */
[----:B------:R-:W-:Y:S01]  /*2270*/  UIADD3 UR14, UPT, UPT, UR14, 0x1, URZ ;  /* 0x000000010e0e7890 */ /* 0x000fe2000fffe0ff */
[----:B------:R-:W-:Y:S01]  /*2280*/  UMOV UR50, 0x0 ;  /* 0x0000000000327882 */ /* 0x000fe20000000000 */
[----:B------:R-:W-:Y:S02]  /*2290*/  UMOV UR51, 0x10000000 ;  /* 0x1000000000337882 */ /* 0x000fe40000000000 */
[----:B------:R-:W-:Y:S01]  /*22a0*/  UISETP.NE.AND UP0, UPT, UR14, UR43, UPT ;  /* 0x0000002b0e00728c */ /* 0x000fe2000bf05270 */
[----:B------:R-:W-:Y:S01]  /*22b0*/  UMOV UR30, UR42 ;  /* 0x0000002a001e7c82 */ /* 0x000fe20008000000 */
[----:B------:R-:W-:Y:S01]  /*22c0*/  UMOV UR45, UR29 ;  /* 0x0000001d002d7c82 */ /* 0x000fe20008000000 */
[----:B------:R-:W-:Y:S01]  /*22d0*/  UTMALDG.2D [UR28], [UR32], desc[UR50] ;  /* 0x0000321c200075b4 */ /* 0x000fe20008009000 */
[----:B------:R-:W-:Y:S01]  /*22e0*/  UMOV UR47, UR31 ;  /* 0x0000001f002f7c82 */ /* 0x000fe20008000000 */
[----:B------:R-:W-:Y:S01]  /*22f0*/  UMOV UR17, UR29 ;  /* 0x0000001d00117c82 */ /* 0x000fe20008000000 */
[----:B------:R-:W-:Y:S01]  /*2300*/  UMOV UR8, UR9 ;  /* 0x0000000900087c82 */ /* 0x000fe20008000000 */
[----:B------:R-:W-:Y:S01]  /*2310*/  UMOV UR9, UR29 ;  /* 0x0000001d00097c82 */ /* 0x000fe20008000000 */
[----:B------:R-:W-:Y:S01]  /*2320*/  USHF.R.U32.HI UR11, URZ, UR23, UR8 ;  /* 0x00000017ff0b7299 */ /* 0x000fe20008011608 */
[----:B------:R-:W-:Y:S03]  /*2330*/  UTMALDG.2D [UR44], [UR32], desc[UR50] ;  /* 0x0000322c200075b4 */ /* 0x000fe60008009000 */
[----:B------:R-:W-:Y:S04]  /*2340*/  USEL UR11, UR31, UR11, !UP2 ;  /* 0x0000000b1f0b7287 */ /* 0x000fe8000d000000 */
[----:B------:R-:W-:Y:S07]  /*2350*/  UIMAD.WIDE.U32 UR12, UR11, UR26, URZ ;  /* 0x0000001a0b0c72a5 */ /* 0x000fee000f8e00ff */
[----:B------:R-:W-:Y:S01]  /*2360*/  UMOV UR8, UR13 ;  /* 0x0000000d00087c82 */ /* 0x000fe20008000000 */
[----:B------:R-:W-:Y:S02]  /*2370*/  UIADD3 UR13, UPT, UPT, -UR11, URZ, URZ ;  /* 0x000000ff0b0d7290 */ /* 0x000fe4000fffe1ff */
[----:B------:R-:W-:Y:S02]  /*2380*/  USHF.R.U32.HI UR12, URZ, UR25, UR8 ;  /* 0x00000019ff0c7299 */ /* 0x000fe40008011608 */
[----:B------:R-:W-:Y:S02]  /*2390*/  UIMAD UR13, UR15, UR13, UR31 ;  /* 0x0000000d0f0d72a4 */ /* 0x000fe4000f8e021f */
[----:B------:R-:W-:Y:S02]  /*23a0*/  USEL UR21, UR11, UR12, !UP3 ;  /* 0x0000000c0b157287 */ /* 0x000fe4000d800000 */
[----:B------:R-:W-:Y:S02]  /*23b0*/  UIADD3 UR8, UPT, UPT, UR19, 0x22400, URZ ;  /* 0x0002240013087890 */ /* 0x000fe4000fffe0ff */
[----:B------:R-:W-:Y:S02]  /*23c0*/  UIADD3 UR12, UPT, UPT, -UR21, URZ, URZ ;  /* 0x000000ff150c7290 */ /* 0x000fe4000fffe1ff */
[----:B------:R-:W-:Y:S02]  /*23d0*/  UIMAD UR19, UR13, UR6, UR4 ;  /* 0x000000060d1372a4 */ /* 0x000fe4000f8e0204 */
[----:B------:R-:W-:Y:S01]  /*23e0*/  UIMAD UR11, UR24, UR12, UR11 ;  /* 0x0000000c180b72a4 */ /* 0x000fe2000f8e020b */
[----:B------:R-:W-:Y:S03]  /*23f0*/  UMOV UR13, UR21 ;  /* 0x00000015000d7c82 */ /* 0x000fe60008000000 */
[----:B------:R-:W-:Y:S03]  /*2400*/  UIMAD UR20, UR11, UR7, UR5 ;  /* 0x000000070b1472a4 */ /* 0x000fe6000f8e0205 */
[----:B------:R-:W-:Y:S04]  /*2410*/  UMOV UR11, UR19 ;  /* 0x00000013000b7c82 */ /* 0x000fe80008000000 */
[----:B------:R-:W-:Y:S02]  /*2420*/  UMOV UR12, UR20 ;  /* 0x00000014000c7c82 */ /* 0x000fe40008000000 */
[----:B------:R-:W-:Y:S01]  /*2430*/  UTMALDG.4D.IM2COL [UR16], [UR34], UR27 ;  /* 0x00000010220073b4 */ /* 0x000fe2000805801b */
[----:B------:R2:W-:Y:S02]  /*2440*/  UTMALDG.4D.IM2COL [UR8], [UR34], UR27 ;  /* 0x00000008220073b4 */ /* 0x0005e4000805801b */
[----:B--2---:R-:W-:Y:S01]  /*2450*/  UMOV UR8, UR37 ;  /* 0x0000002500087c82 */ /* 0x004fe20008000000 */
[----:B----4-:R-:W-:Y:S05]  /*2460*/  BRA.U UP0, `(.L_x_28) ;  /* 0xfffffff900f47547 */ /* 0x010fea000b83ffff */
.L_x_23:
[----:B------:R-:W-:Y:S01]  /*2470*/  SHF.L.U32 R3, R2, 0x1f, RZ ;  /* 0x0000001f02037819 */ /* 0x000fe200000006ff */
[----:B------:R-:W-:-:S03]  /*2480*/  NOP ;  /* 0x0000000000007918 */ /* 0x000fc60000000000 */
[----:B-12---:R-:W1:Y:S02]  /*2490*/  SYNCS.PHASECHK.TRANS64.TRYWAIT P0, [UR38+0xb0], R3 ;  /* 0x0000b003ff0075a7 */ /* 0x006e640008001126 */
[----:B-1----:R-:W-:Y:S05]  /*24a0*/  @!P0 BRA `(.L_x_29) ;  /* 0x0000007800bc8947 */ /* 0x002fea0003800000 */
.L_x_128:
[----:B------:R-:W2:Y:S01]  /*24b0*/  LDS.128 R4, [UR38+0xf0] ;  /* 0x0000f026ff047984 */ /* 0x000ea20008000c00 */
[----:B------:R-:W-:Y:S02]  /*24c0*/  UIADD3 UR4, UPT, UPT, UR38, 0xb8, URZ ;  /* 0x000000b826047890 */ /* 0x000fe4000fffe0ff */
[----:B------:R-:W-:Y:S01]  /*24d0*/  UISETP.GE.AND UP0, UPT, UR39, 0x1, UPT ;  /* 0x000000012700788c */ /* 0x000fe2000bf06270 */
[----:B------:R-:W-:Y:S01]  /*24e0*/  @!PT LDS RZ, [RZ] ;  /* 0x00000000fffff984 */ /* 0x000fe20000000800 */
[----:B------:R-:W-:Y:S01]  /*24f0*/  @!PT LDS RZ, [RZ] ;  /* 0x00000000fffff984 */ /* 0x000fe20000000800 */
[----:B------:R-:W-:Y:S01]  /*2500*/  @!PT LDS RZ, [RZ] ;  /* 0x00000000fffff984 */ /* 0x000fe20000000800 */
[----:B------:R-:W-:Y:S01]  /*2510*/  @!PT LDS RZ, [RZ] ;  /* 0x00000000fffff984 */ /* 0x000fe20000000800 */
[----:B------:R3:W-:Y:S06]  /*2520*/  MEMBAR.ALL.CTA ;  /* 0x0000000000007992 */ /* 0x0007ec0000008000 */
[----:B---3--:R-:W3:Y:S01]  /*2530*/  FENCE.VIEW.ASYNC.S ;  /* 0x00000000000073c6 */ /* 0x008ee20000000000 */
[----:B------:R-:W-:-:S09]  /*2540*/  UPRMT UR4, URZ, 0x654, UR4 ;  /* 0x00000654ff047896 */ /* 0x000fd20008000004 */
[----:B---3--:R-:W-:Y:S01]  /*2550*/  SYNCS.ARRIVE.TRANS64.RED.A1T0 RZ, [UR4], RZ ;  /* 0x000000ffffff79a7 */ /* 0x008fe20008100404 */
[----:B--2---:R-:W-:-:S13]  /*2560*/  LOP3.LUT P0, RZ, R6, 0x1, RZ, 0xc0, !PT ;  /* 0x0000000106ff7812 */ /* 0x004fda000780c0ff */
[----:B------:R-:W-:Y:S01]  /*2570*/  VOTEU.ANY UP1, P0 ;  /* 0x0000000000ff7886 */ /* 0x000fe20000020100 */
[----:B------:R-:W-:-:S13]  /*2580*/  PLOP3.LUT P0, PT, PT, PT, UP1, 0x80, 0x8 ;  /* 0x000000000008781c */ /* 0x000fda0003f0f018 */
[----:B-1----:R-:W-:Y:S02]  /*2590*/  @P0 MOV R0, R4 ;  /* 0x0000000400000202 */ /* 0x002fe40000000f00 */
[----:B------:R-:W-:Y:S02]  /*25a0*/  @P0 LOP3.LUT R4, R5, 0xffff, RZ, 0xc0, !PT ;  /* 0x0000ffff05040812 */ /* 0x000fe400078ec0ff */
[----:B------:R-:W-:Y:S02]  /*25b0*/  @P0 R2UR UR6, R0 ;  /* 0x00000000000602ca */ /* 0x000fe400000e0000 */
[----:B------:R-:W-:-:S11]  /*25c0*/  @P0 R2UR UR5, R4 ;  /* 0x00000000040502ca */ /* 0x000fd600000e0000 */
[----:B------:R-:W-:Y:S02]  /*25d0*/  @UP1 UMOV UR55, UR6 ;  /* 0x0000000600371c82 */ /* 0x000fe40008000000 */
[----:B------:R-:W-:Y:S01]  /*25e0*/  @UP1 UMOV UR54, UR5 ;  /* 0x0000000500361c82 */ /* 0x000fe20008000000 */
[----:B------:R-:W-:Y:S05]  /*25f0*/  BRA.U !UP0, `(.L_x_30) ;  /* 0x0000000108d47547 */ /* 0x000fea000b800000 */
[----:B------:R-:W1:Y:S01]  /*2600*/  LDCU.128 UR16, c[0x0][0xb10] ;  /* 0x00016200ff1077ac */ /* 0x000e620008000c00 */
[----:B------:R-:W2:Y:S01]  /*2610*/  LDCU UR20, c[0x0][0xb20] ;  /* 0x00016400ff1477ac */ /* 0x000ea20008000800 */
[----:B------:R-:W3:Y:S01]  /*2620*/  LDCU UR13, c[0x0][0xb0c] ;  /* 0x00016180ff0d77ac */ /* 0x000ee20008000800 */
[----:B------:R-:W4:Y:S01]  /*2630*/  LDCU.64 UR14, c[0x0][0xb28] ;  /* 0x00016500ff0e77ac */ /* 0x000f220008000a00 */
[----:B------:R-:W-:Y:S02]  /*2640*/  UISETP.NE.AND UP3, UPT, UR39, 0x1, UPT ;  /* 0x000000012700788c */ /* 0x000fe4000bf65270 */
[----:B-1----:R-:W-:Y:S02]  /*2650*/  UIMAD.WIDE.U32 UR4, UR58, UR19, URZ ;  /* 0x000000133a0472a5 */ /* 0x002fe4000f8e00ff */
[----:B------:R-:W-:Y:S02]  /*2660*/  UIMAD.WIDE.U32 UR6, UR59, UR16, URZ ;  /* 0x000000103b0672a5 */ /* 0x000fe4000f8e00ff */
[----:B------:R-:W-:-:S02]  /*2670*/  UISETP.NE.AND UP0, UPT, UR18, 0x1, UPT ;  /* 0x000000011200788c */ /* 0x000fc4000bf05270 */
[----:B------:R-:W-:Y:S01]  /*2680*/  UIMAD.WIDE.U32 UR10, UR54, UR19, URZ ;  /* 0x00000013360a72a5 */ /* 0x000fe2000f8e00ff */
[----:B------:R-:W-:Y:S01]  /*2690*/  UMOV UR4, UR5 ;  /* 0x0000000500047c82 */ /* 0x000fe20008000000 */
[----:B---3--:R-:W-:Y:S02]  /*26a0*/  UISETP.NE.AND UP2, UPT, UR13, 0x1, UPT ;  /* 0x000000010d00788c */ /* 0x008fe4000bf45270 */
[----:B--2---:R-:W-:Y:S02]  /*26b0*/  USHF.R.U32.HI UR5, URZ, UR20, UR4 ;  /* 0x00000014ff057299 */ /* 0x004fe40008011604 */
[----:B------:R-:W-:Y:S01]  /*26c0*/  UIMAD.WIDE.U32 UR8, UR55, UR16, URZ ;  /* 0x00000010370872a5 */ /* 0x000fe2000f8e00ff */
[----:B------:R-:W-:Y:S01]  /*26d0*/  UMOV UR4, UR7 ;  /* 0x0000000700047c82 */ /* 0x000fe20008000000 */
[----:B------:R-:W-:Y:S02]  /*26e0*/  USEL UR5, UR58, UR5, !UP0 ;  /* 0x000000053a057287 */ /* 0x000fe4000c000000 */
[----:B------:R-:W-:-:S02]  /*26f0*/  USHF.R.U32.HI UR4, URZ, UR17, UR4 ;  /* 0x00000011ff047299 */ /* 0x000fc40008011604 */
[----:B----4-:R-:W-:Y:S02]  /*2700*/  UIMAD.WIDE.U32 UR6, UR5, UR14, URZ ;  /* 0x0000000e050672a5 */ /* 0x010fe4000f8e00ff */
[----:B------:R-:W-:Y:S01]  /*2710*/  USEL UR12, UR59, UR4, !UP2 ;  /* 0x000000043b0c7287 */ /* 0x000fe2000d000000 */
[----:B------:R-:W-:Y:S02]  /*2720*/  UMOV UR8, UR9 ;  /* 0x0000000900087c82 */ /* 0x000fe40008000000 */
[----:B------:R-:W-:Y:S01]  /*2730*/  UMOV UR4, UR11 ;  /* 0x0000000b00047c82 */ /* 0x000fe20008000000 */
[----:B------:R-:W-:Y:S01]  /*2740*/  UIMAD.WIDE.U32 UR10, UR12, UR14, URZ ;  /* 0x0000000e0c0a72a5 */ /* 0x000fe2000f8e00ff */
[----:B------:R-:W-:Y:S01]  /*2750*/  UMOV UR6, UR7 ;  /* 0x0000000700067c82 */ /* 0x000fe20008000000 */
[----:B------:R-:W-:Y:S02]  /*2760*/  USHF.R.U32.HI UR4, URZ, UR20, UR4 ;  /* 0x00000014ff047299 */ /* 0x000fe40008011604 */
[----:B------:R-:W-:-:S02]  /*2770*/  @UP3 USHF.R.U32.HI UR5, URZ, UR15, UR6 ;  /* 0x0000000fff053299 */ /* 0x000fc40008011606 */
[----:B------:R-:W-:Y:S01]  /*2780*/  USHF.R.U32.HI UR17, URZ, UR17, UR8 ;  /* 0x00000011ff117299 */ /* 0x000fe20008011608 */
[----:B------:R-:W-:Y:S01]  /*2790*/  UMOV UR6, UR11 ;  /* 0x0000000b00067c82 */ /* 0x000fe20008000000 */
[----:B------:R-:W-:Y:S02]  /*27a0*/  USEL UR4, UR54, UR4, !UP0 ;  /* 0x0000000436047287 */ /* 0x000fe4000c000000 */
[----:B------:R-:W-:Y:S02]  /*27b0*/  @UP3 USHF.R.U32.HI UR12, URZ, UR15, UR6 ;  /* 0x0000000fff0c3299 */ /* 0x000fe40008011606 */
[----:B------:R-:W-:Y:S02]  /*27c0*/  UIMAD UR6, UR39, UR5, URZ ;  /* 0x00000005270672a4 */ /* 0x000fe4000f8e02ff */
[----:B------:R-:W-:Y:S02]  /*27d0*/  USEL UR5, UR55, UR17, !UP2 ;  /* 0x0000001137057287 */ /* 0x000fe4000d000000 */
[----:B------:R-:W-:-:S02]  /*27e0*/  UIMAD UR8, UR39, UR12, URZ ;  /* 0x0000000c270872a4 */ /* 0x000fc4000f8e02ff */
[----:B------:R-:W-:Y:S02]  /*27f0*/  UISETP.GE.AND UP0, UPT, UR4, UR6, UPT ;  /* 0x000000060400728c */ /* 0x000fe4000bf06270 */
[----:B------:R-:W-:Y:S02]  /*2800*/  UIMAD.WIDE.U32 UR6, UR4, UR14, URZ ;  /* 0x0000000e040672a5 */ /* 0x000fe4000f8e00ff */
[----:B------:R-:W-:Y:S02]  /*2810*/  UISETP.GE.OR UP0, UPT, UR5, UR8, UP0 ;  /* 0x000000080500728c */ /* 0x000fe40008706670 */
[----:B------:R-:W-:Y:S02]  /*2820*/  UIMAD.WIDE.U32 UR8, UR5, UR14, URZ ;  /* 0x0000000e050872a5 */ /* 0x000fe4000f8e00ff */
[----:B------:R-:W-:Y:S01]  /*2830*/  UIADD3 UR10, UPT, UPT, -UR4, URZ, URZ ;  /* 0x000000ff040a7290 */ /* 0x000fe2000fffe1ff */
[----:B------:R-:W-:Y:S02]  /*2840*/  UMOV UR6, UR7 ;  /* 0x0000000700067c82 */ /* 0x000fe40008000000 */
[----:B------:R-:W-:-:S02]  /*2850*/  USHF.R.U32.HI UR6, URZ, UR15, UR6 ;  /* 0x0000000fff067299 */ /* 0x000fc40008011606 */
[----:B------:R-:W-:Y:S02]  /*2860*/  UIMAD UR10, UR18, UR10, UR54 ;  /* 0x0000000a120a72a4 */ /* 0x000fe4000f8e0236 */
[----:B------:R-:W-:Y:S01]  /*2870*/  USEL UR6, UR4, UR6, !UP3 ;  /* 0x0000000604067287 */ /* 0x000fe2000d800000 */
[----:B------:R-:W-:Y:S01]  /*2880*/  @!UP0 UMOV UR7, UR9 ;  /* 0x0000000900078c82 */ /* 0x000fe20008000000 */
[----:B------:R-:W-:Y:S02]  /*2890*/  UIADD3 UR9, UPT, UPT, -UR5, URZ, URZ ;  /* 0x000000ff05097290 */ /* 0x000fe4000fffe1ff */
[----:B------:R-:W-:Y:S02]  /*28a0*/  @!UP0 USHF.R.U32.HI UR7, URZ, UR15, UR7 ;  /* 0x0000000fff078299 */ /* 0x000fe40008011607 */
[----:B------:R-:W-:Y:S02]  /*28b0*/  UIADD3 UR8, UPT, UPT, -UR6, URZ, URZ ;  /* 0x000000ff06087290 */ /* 0x000fe4000fffe1ff */
[----:B------:R-:W-:-:S02]  /*28c0*/  @!UP0 USEL UR7, UR5, UR7, !UP3 ;  /* 0x0000000705078287 */ /* 0x000fc4000d800000 */
[----:B------:R-:W-:Y:S02]  /*28d0*/  UIMAD UR8, UR39, UR8, UR4 ;  /* 0x00000008270872a4 */ /* 0x000fe4000f8e0204 */
[----:B------:R-:W-:Y:S02]  /*28e0*/  @!UP0 UIADD3 UR6, UPT, UPT, UR6, -UR7, URZ ;  /* 0x8000000706068290 */ /* 0x000fe4000fffe0ff */
[----:B------:R-:W-:Y:S02]  /*28f0*/  @!UP0 UIMAD UR7, UR8, UR12, UR7 ;  /* 0x0000000c080782a4 */ /* 0x000fe4000f8e0207 */
[----:B------:R-:W-:Y:S02]  /*2900*/  @!UP0 UIMAD UR4, UR39, UR6, UR5 ;  /* 0x00000006270482a4 */ /* 0x000fe4000f8e0205 */
[----:B------:R-:W-:Y:S02]  /*2910*/  UIMAD UR6, UR13, UR9, UR55 ;  /* 0x000000090d0672a4 */ /* 0x000fe4000f8e0237 */
[----:B------:R-:W-:Y:S01]  /*2920*/  UIMAD UR54, UR4, UR18, UR10 ;  /* 0x00000012043672a4 */ /* 0x000fe2000f8e020a */
[----:B------:R-:W-:-:S02]  /*2930*/  @!UP0 UMOV UR5, UR7 ;  /* 0x0000000700058c82 */ /* 0x000fc40008000000 */
[----:B------:R-:W-:-:S12]  /*2940*/  UIMAD UR55, UR5, UR13, UR6 ;  /* 0x0000000d053772a4 */ /* 0x000fd8000f8e0206 */
.L_x_30:
        /* <DEDUP_REMOVED lines=20> */
.L_x_31:
[----:B------:R-:W-:Y:S02]  /*2a90*/  R2UR UR5, R82 ;  /* 0x00000000520572ca */ /* 0x000fe400000e0000 */
[----:B------:R-:W-:Y:S02]  /*2aa0*/  R2UR UR4, R81 ;  /* 0x00000000510472ca */ /* 0x000fe400000e0000 */
[----:B------:R-:W-:Y:S02]  /*2ab0*/  PLOP3.LUT P1, PT, PT, PT, PT, 0x80, 0x8 ;  /* 0x000000000008781c */ /* 0x000fe40003f2f070 */
[----:B------:R-:W-:-:S07]  /*2ac0*/  LOP3.LUT R2, R2, 0x1, RZ, 0x3c, !PT ;  /* 0x0000000102027812 */ /* 0x000fce00078e3cff */
[----:B------:R-:W-:Y:S02]  /*2ad0*/  UIADD3 UR24, UPT, UPT, UR55, UR5, URZ ;  /* 0x0000000537187290 */ /* 0x000fe4000fffe0ff */
[----:B------:R-:W-:Y:S01]  /*2ae0*/  UIADD3 UR20, UPT, UPT, UR54, UR4, URZ ;  /* 0x0000000436147290 */ /* 0x000fe2000fffe0ff */
[----:B------:R-:W-:Y:S11]  /*2af0*/  BRA.U UP1, `(.L_x_32) ;  /* 0xffffffe9016c7547 */ /* 0x000ff6000b83ffff */
[----:B------:R-:W-:Y:S01]  /*2b00*/  UIADD3 UR38, UPT, UPT, UR38, 0x30, URZ ;  /* 0x0000003026267890 */ /* 0x000fe2000fffe0ff */
[----:B------:R-:W-:-:S03]  /*2b10*/  MOV R3, UR36 ;  /* 0x0000002400037c02 */ /* 0x000fc60008000f00 */
[----:B------:R-:W-:Y:S01]  /*2b20*/  ULEA UR4, UR37, UR38, 0x3 ;  /* 0x0000002625047291 */ /* 0x000fe2000f8e18ff */
[----:B------:R-:W-:-:S08]  /*2b30*/  SHF.L.U32 R3, R3, 0x1f, RZ ;  /* 0x0000001f03037819 */ /* 0x000fd000000006ff */
[----:B------:R-:W1:Y:S02]  /*2b40*/  SYNCS.PHASECHK.TRANS64.TRYWAIT P0, [UR4], R3 ;  /* 0x00000003ff0075a7 */ /* 0x000e640008001104 */
[----:B-1----:R-:W-:Y:S05]  /*2b50*/  @!P0 BRA `(.L_x_33) ;  /* 0x0000007400288947 */ /* 0x002fea0003800000 */
.L_x_130:
[----:B------:R-:W-:-:S04]  /*2b60*/  UIADD3 UR4, UPT, UPT, UR37, 0x1, URZ ;  /* 0x0000000125047890 */ /* 0x000fc8000fffe0ff */
[----:B------:R-:W-:-:S04]  /*2b70*/  UISETP.NE.AND UP0, UPT, UR4, 0x6, UPT ;  /* 0x000000060400788c */ /* 0x000fc8000bf05270 */
[----:B------:R-:W-:Y:S02]  /*2b80*/  USEL UR5, URZ, 0x1, UP0 ;  /* 0x00000001ff057887 */ /* 0x000fe40008000000 */
[----:B------:R-:W-:Y:S02]  /*2b90*/  USEL UR4, UR4, URZ, UP0 ;  /* 0x000000ff04047287 */ /* 0x000fe40008000000 */
[----:B------:R-:W-:Y:S02]  /*2ba0*/  ULOP3.LUT UR6, UR36, UR5, URZ, 0x3c, !UPT ;  /* 0x0000000524067292 */ /* 0x000fe4000f8e3cff */
[----:B------:R-:W-:-:S04]  /*2bb0*/  ULEA UR5, UR4, UR38, 0x3 ;  /* 0x0000002604057291 */ /* 0x000fc8000f8e18ff */
[----:B-1----:R-:W-:-:S04]  /*2bc0*/  MOV R3, UR6 ;  /* 0x0000000600037c02 */ /* 0x002fc80008000f00 */
[----:B------:R-:W-:-:S04]  /*2bd0*/  SHF.L.U32 R3, R3, 0x1f, RZ ;  /* 0x0000001f03037819 */ /* 0x000fc800000006ff */
[----:B------:R-:W1:Y:S02]  /*2be0*/  SYNCS.PHASECHK.TRANS64.TRYWAIT P0, [UR5], R3 ;  /* 0x00000003ff0075a7 */ /* 0x000e640008001105 */
[----:B-1----:R-:W-:Y:S05]  /*2bf0*/  @!P0 BRA `(.L_x_34) ;  /* 0x0000007400188947 */ /* 0x002fea0003800000 */
.L_x_132:
        /* <DEDUP_REMOVED lines=10> */
.L_x_134:
        /* <DEDUP_REMOVED lines=10> */
.L_x_136:
        /* <DEDUP_REMOVED lines=10> */
.L_x_138:
[----:B------:R-:W-:-:S04]  /*2de0*/  UIADD3 UR4, UPT, UPT, UR4, 0x1, URZ ;  /* 0x0000000104047890 */ /* 0x000fc8000fffe0ff */
[----:B------:R-:W-:-:S04]  /*2df0*/  UISETP.NE.AND UP0, UPT, UR4, 0x6, UPT ;  /* 0x000000060400788c */ /* 0x000fc8000bf05270 */
[----:B------:R-:W-:Y:S02]  /*2e00*/  USEL UR5, URZ, 0x1, UP0 ;  /* 0x00000001ff057887 */ /* 0x000fe40008000000 */
[----:B------:R-:W-:Y:S02]  /*2e10*/  USEL UR4, UR4, URZ, UP0 ;  /* 0x000000ff04047287 */ /* 0x000fe40008000000 */
[----:B------:R-:W-:Y:S02]  /*2e20*/  ULOP3.LUT UR5, UR6, UR5, URZ, 0x3c, !UPT ;  /* 0x0000000506057292 */ /* 0x000fe4000f8e3cff */
[----:B------:R-:W-:-:S04]  /*2e30*/  ULEA UR4, UR4, UR38, 0x3 ;  /* 0x0000002604047291 */ /* 0x000fc8000f8e18ff */
[----:B------:R-:W-:Y:S02]  /*2e40*/  IMAD.U32 R2, RZ, RZ, UR5 ;  /* 0x00000005ff027e24 */ /* 0x000fe4000f8e00ff */
[----:B-1----:R-:W-:-:S03]  /*2e50*/  MOV R0, UR4 ;  /* 0x0000000400007c02 */ /* 0x002fc60008000f00 */
[----:B------:R-:W-:-:S07]  /*2e60*/  SHF.L.U32 R3, R2, 0x1f, RZ ;  /* 0x0000001f02037819 */ /* 0x000fce00000006ff */
.L_x_38:
[----:B-1----:R1:W2:Y:S02]  /*2e70*/  SYNCS.PHASECHK.TRANS64.TRYWAIT P0, [R0+URZ], R3 ;  /* 0x00000003000075a7 */ /* 0x0022a400080011ff */
[----:B--2---:R-:W-:Y:S05]  /*2e80*/  @!P0 NANOSLEEP.SYNCS 0x989680 ;  /* 0x009896800000895d */ /* 0x004fea0003900000 */
[----:B------:R-:W2:Y:S02]  /*2e90*/  @!P0 SYNCS.PHASECHK.TRANS64 P0, [R0+URZ], R3 ;  /* 0x00000003000085a7 */ /* 0x000ea400080010ff */
[----:B--2---:R-:W-:Y:S05]  /*2ea0*/  @P0 EXIT ;  /* 0x000000000000094d */ /* 0x004fea0003800000 */
[----:B------:R-:W-:Y:S05]  /*2eb0*/  BRA `(.L_x_38) ;  /* 0xfffffffc00ec7947 */ /* 0x000fea000383ffff */
.L_x_16:
[----:B------:R-:W2:Y:S02]  /*2ec0*/  S2UR UR4, SR_CgaCtaId ;  /* 0x00000000000479c3 */ /* 0x000ea40000008800 */
[----:B--2---:R-:W-:-:S04]  /*2ed0*/  UISETP.NE.AND UP0, UPT, UR4, URZ, UPT ;  /* 0x000000ff0400728c */ /* 0x004fc8000bf05270 */
[----:B------:R-:W-:-:S09]  /*2ee0*/  UISETP.NE.OR UP0, UPT, UR18, 0x1, UP0 ;  /* 0x000000011200788c */ /* 0x000fd20008705670 */
[----:B------:R-:W-:Y:S05]  /*2ef0*/  BRA.U UP0, `(.L_x_39) ;  /* 0x0000000100b47547 */ /* 0x000fea000b800000 */
[----:B------:R-:W2:Y:S01]  /*2f00*/  S2UR UR5, SR_CgaCtaId ;  /* 0x00000000000579c3 */ /* 0x000ea20000008800 */
[----:B------:R-:W-:Y:S01]  /*2f10*/  UMOV UR4, 0x400 ;  /* 0x0000040000047882 */ /* 0x000fe20000000000 */
[----:B------:R-:W-:Y:S01]  /*2f20*/  HFMA2 R3, -RZ, RZ, 0, 5.9604644775390625e-08 ;  /* 0x00000001ff037431 */ /* 0x000fe200000001ff */
[----:B------:R-:W-:Y:S01]  /*2f30*/  ISETP.NE.AND P0, PT, R0, RZ, PT ;  /* 0x000000ff0000720c */ /* 0x000fe20003f05270 */
[----:B------:R-:W-:Y:S01]  /*2f40*/  IMAD.MOV.U32 R8, RZ, RZ, RZ ;  /* 0x000000ffff087224 */ /* 0x000fe200078e00ff */
[----:B--2---:R-:W-:-:S04]  /*2f50*/  ULEA UR4, UR5, UR4, 0x18 ;  /* 0x0000000405047291 */ /* 0x004fc8000f8ec0ff */
[----:B------:R-:W-:Y:S02]  /*2f60*/  UIADD3 UR5, UPT, UPT, UR4, 0xb8, URZ ;  /* 0x000000b804057890 */ /* 0x000fe4000fffe0ff */
[----:B------:R-:W-:Y:S02]  /*2f70*/  UIADD3 UR8, UPT, UPT, UR4, 0xb0, URZ ;  /* 0x000000b004087890 */ /* 0x000fe4000fffe0ff */
[----:B------:R-:W-:-:S12]  /*2f80*/  UPRMT UR5, URZ, 0x654, UR5 ;  /* 0x00000654ff057896 */ /* 0x000fd80008000005 */
.L_x_42:
[----:B------:R-:W-:Y:S01]  /*2f90*/  SHF.L.U32 R7, R3, 0x1f, RZ ;  /* 0x0000001f03077819 */ /* 0x000fe200000006ff */
[----:B------:R-:W-:Y:S02]  /*2fa0*/  IMAD.U32 R9, RZ, RZ, UR8 ;  /* 0x00000008ff097e24 */ /* 0x000fe4000f8e00ff */
[----:B------:R-:W-:Y:S01]  /*2fb0*/  @!P0 IMAD.MOV.U32 R5, RZ, RZ, 0x10 ;  /* 0x00000010ff058424 */ /* 0x000fe200078e00ff */
[----:B------:R-:W2:Y:S02]  /*2fc0*/  SYNCS.PHASECHK.TRANS64.TRYWAIT P1, [UR4+0xb8], R7 ;  /* 0x0000b807ff0075a7 */ /* 0x000ea40008021104 */
[----:B------:R-:W-:-:S04]  /*2fd0*/  PRMT R9, R0, 0x654, R9 ;  /* 0x0000065400097816 */ /* 0x000fc80000000009 */
[----:B------:R-:W-:Y:S01]  /*2fe0*/  SEL R2, R9, R2, !P0 ;  /* 0x0000000209027207 */ /* 0x000fe20004000000 */
[----:B--2---:R-:W-:Y:S06]  /*2ff0*/  @!P1 BRA `(.L_x_40) ;  /* 0x0000007000789947 */ /* 0x004fec0003800000 */
.L_x_140:
[----:B------:R-:W-:Y:S01]  /*3000*/  UIADD3 UR6, UPT, UPT, UR4, 0xf0, URZ ;  /* 0x000000f004067890 */ /* 0x000fe2000fffe0ff */
[----:B------:R3:W-:Y:S01]  /*3010*/  @!P0 SYNCS.ARRIVE.TRANS64.RED RZ, [R2+URZ], R5 ;  /* 0x0000000502ff89a7 */ /* 0x0007e200080004ff */
[----:B------:R-:W-:Y:S01]  /*3020*/  UIADD3 UR7, UPT, UPT, UR4, 0xb0, URZ ;  /* 0x000000b004077890 */ /* 0x000fe2000fffe0ff */
[----:B------:R-:W-:-:S08]  /*3030*/  LOP3.LUT R3, R3, 0x1, RZ, 0x3c, !PT ;  /* 0x0000000103037812 */ /* 0x000fd000078e3cff */
[----:B------:R-:W-:Y:S06]  /*3040*/  UGETNEXTWORKID.BROADCAST [UR6], [UR7] ;  /* 0x00000000060073ca */ /* 0x000fec0008000100 */
[----:B---3--:R-:W-:-:S04]  /*3050*/  SHF.L.U32 R5, R8, 0x1f, RZ ;  /* 0x0000001f08057819 */ /* 0x008fc800000006ff */
[----:B------:R-:W3:Y:S02]  /*3060*/  SYNCS.PHASECHK.TRANS64.TRYWAIT P1, [UR4+0xb0], R5 ;  /* 0x0000b005ff0075a7 */ /* 0x000ee40008021104 */
[----:B---3--:R-:W-:Y:S05]  /*3070*/  @!P1 BRA `(.L_x_41) ;  /* 0x0000007000709947 */ /* 0x008fea0003800000 */
.L_x_142:
[----:B--2---:R-:W2:Y:S01]  /*3080*/  LDS.128 R4, [UR4+0xf0] ;  /* 0x0000f004ff047984 */ /* 0x004ea20008000c00 */
[----:B------:R-:W-:Y:S01]  /*3090*/  LOP3.LUT R8, R8, 0x1, RZ, 0x3c, !PT ;  /* 0x0000000108087812 */ /* 0x000fe200078e3cff */
[----:B------:R-:W-:Y:S01]  /*30a0*/  @!PT LDS RZ, [RZ] ;  /* 0x00000000fffff984 */ /* 0x000fe20000000800 */
[----:B------:R-:W-:Y:S01]  /*30b0*/  @!PT LDS RZ, [RZ] ;  /* 0x00000000fffff984 */ /* 0x000fe20000000800 */
[----:B------:R-:W-:Y:S01]  /*30c0*/  @!PT LDS RZ, [RZ] ;  /* 0x00000000fffff984 */ /* 0x000fe20000000800 */
[----:B------:R-:W-:Y:S01]  /*30d0*/  @!PT LDS RZ, [RZ] ;  /* 0x00000000fffff984 */ /* 0x000fe20000000800 */
[----:B------:R3:W-:Y:S06]  /*30e0*/  MEMBAR.ALL.CTA ;  /* 0x0000000000007992 */ /* 0x0007ec0000008000 */
[----:B---3--:R-:W3:Y:S02]  /*30f0*/  FENCE.VIEW.ASYNC.S ;  /* 0x00000000000073c6 */ /* 0x008ee40000000000 */
[----:B---3--:R-:W-:Y:S01]  /*3100*/  SYNCS.ARRIVE.TRANS64.RED.A1T0 RZ, [UR5], RZ ;  /* 0x000000ffffff79a7 */ /* 0x008fe20008100405 */
[----:B--2---:R-:W-:-:S13]  /*3110*/  LOP3.LUT P1, RZ, R6, 0x1, RZ, 0xc0, !PT ;  /* 0x0000000106ff7812 */ /* 0x004fda000782c0ff */
[----:B------:R-:W-:Y:S05]  /*3120*/  @P1 BRA `(.L_x_42) ;  /* 0xfffffffc00981947 */ /* 0x000fea000383ffff */
[----:B------:R-:W-:-:S04]  /*3130*/  SHF.L.U32 R0, R3, 0x1f, RZ ;  /* 0x0000001f03007819 */ /* 0x000fc800000006ff */
[----:B------:R-:W2:Y:S02]  /*3140*/  SYNCS.PHASECHK.TRANS64 P0, [UR4+0xb8], R0 ;  /* 0x0000b800ff0075a7 */ /* 0x000ea40008001004 */
[----:B-12---:R-:W-:Y:S05]  /*3150*/  @P0 EXIT ;  /* 0x000000000000094d */ /* 0x006fea0003800000 */
[----:B------:R-:W-:-:S07]  /*3160*/  MOV R0, UR4 ;  /* 0x0000000400007c02 */ /* 0x000fce0008000f00 */
.L_x_43:
[----:B-1----:R-:W-:-:S04]  /*3170*/  SHF.L.U32 R5, R3, 0x1f, RZ ;  /* 0x0000001f03057819 */ /* 0x002fc800000006ff */
[----:B------:R1:W2:Y:S03]  /*3180*/  SYNCS.PHASECHK.TRANS64.TRYWAIT P0, [R0+URZ+0xb8], R5 ;  /* 0x0000b805000075a7 */ /* 0x0002a600080011ff */
[----:B--2---:R-:W-:Y:S05]  /*3190*/  @!P0 NANOSLEEP.SYNCS 0x989680 ;  /* 0x009896800000895d */ /* 0x004fea0003900000 */
[----:B------:R-:W2:Y:S02]  /*31a0*/  @!P0 SYNCS.PHASECHK.TRANS64 P0, [R0+URZ+0xb8], R5 ;  /* 0x0000b805000085a7 */ /* 0x000ea400080010ff */
[----:B--2---:R-:W-:Y:S05]  /*31b0*/  @P0 EXIT ;  /* 0x000000000000094d */ /* 0x004fea0003800000 */
[----:B------:R-:W-:Y:S05]  /*31c0*/  BRA `(.L_x_43) ;  /* 0xfffffffc00e87947 */ /* 0x000fea000383ffff */
.L_x_39:
[----:B------:R-:W-:-:S09]  /*31d0*/  UISETP.NE.AND UP0, UPT, UR18, URZ, UPT ;  /* 0x000000ff1200728c */ /* 0x000fd2000bf05270 */
[----:B------:R-:W-:Y:S05]  /*31e0*/  BRA.U UP0, `(.L_x_44) ;  /* 0x0000000d00847547 */ /* 0x000fea000b800000 */
[----:B------:R-:W2:Y:S01]  /*31f0*/  S2UR UR7, SR_CgaCtaId ;  /* 0x00000000000779c3 */ /* 0x000ea20000008800 */
[----:B------:R-:W-:Y:S01]  /*3200*/  UMOV UR4, 0x40 ;  /* 0x0000004000047882 */ /* 0x000fe20000000000 */
[----:B------:R-:W-:Y:S01]  /*3210*/  NOP ;  /* 0x0000000000007918 */ /* 0x000fe20000000000 */
[----:B------:R-:W-:Y:S01]  /*3220*/  UMOV UR6, 0x400 ;  /* 0x0000040000067882 */ /* 0x000fe20000000000 */
[----:B--2---:R-:W-:Y:S02]  /*3230*/  ULEA UR5, UR7, UR4, 0x18 ;  /* 0x0000000407057291 */ /* 0x004fe4000f8ec0ff */
[----:B------:R-:W-:-:S07]  /*3240*/  ULEA UR6, UR7, UR6, 0x18 ;  /* 0x0000000607067291 */ /* 0x000fce000f8ec0ff */
[----:B------:R-:W2:Y:S02]  /*3250*/  LDS.U8 R0, [UR5+0x1c] ;  /* 0x00001c05ff007984 */ /* 0x000ea40008000000 */
[----:B--2---:R-:W-:-:S13]  /*3260*/  ISETP.NE.AND P0, PT, R0, RZ, PT ;  /* 0x000000ff0000720c */ /* 0x004fda0003f05270 */
[----:B------:R-:W-:Y:S05]  /*3270*/  @P0 BRA `(.L_x_45) ;  /* 0x0000000000580947 */ /* 0x000fea0003800000 */
[----:B------:R-:W-:-:S13]  /*3280*/  ELECT P0, URZ, PT ;  /* 0x0000000000ff782f */ /* 0x000fda0003800000 */
[----:B------:R-:W-:Y:S05]  /*3290*/  @!P0 BRA `(.L_x_46) ;  /* 0x0000000000608947 */ /* 0x000fea0003800000 */
[----:B------:R-:W-:Y:S01]  /*32a0*/  UMOV UR4, 0x10 ;  /* 0x0000001000047882 */ /* 0x000fe20000000000 */
[----:B------:R-:W-:Y:S01]  /*32b0*/  HFMA2 R0, -RZ, RZ, 0, 5.9604644775390625e-08 ;  /* 0x00000001ff007431 */ /* 0x000fe200000001ff */
[----:B------:R-:W-:-:S03]  /*32c0*/  MOV R2, 0xffff ;  /* 0x0000ffff00027802 */ /* 0x000fc60000000f00 */
[----:B------:R-:W-:Y:S04]  /*32d0*/  DEPBAR.LE SB2, 0x36 ;  /* 0x0000ad800000791a */ /* 0x000fe80000000000 */
[----:B------:R-:W2:Y:S02]  /*32e0*/  UTCATOMSWS.FIND_AND_SET.ALIGN UP0, UR4, UR4 ;  /* 0x00000004000475e3 */ /* 0x000ea40008000800 */
[----:B--2---:R-:W-:Y:S01]  /*32f0*/  MOV R3, UR4 ;  /* 0x0000000400037c02 */ /* 0x004fe20008000f00 */
[----:B------:R-:W-:Y:S06]  /*3300*/  BRA.U UP0, `(.L_x_47) ;  /* 0x0000000100187547 */ /* 0x000fec000b800000 */
.L_x_48:
[----:B------:R-:W-:Y:S05]  /*3310*/  NANOSLEEP 0x64 ;  /* 0x000000640000795d */ /* 0x000fea0003800000 */
[----:B------:R-:W-:-:S05]  /*3320*/  UMOV UR4, 0x10 ;  /* 0x0000001000047882 */ /* 0x000fca0000000000 */
[----:B------:R-:W-:Y:S04]  /*3330*/  DEPBAR.LE SB2, 0x36 ;  /* 0x0000ad800000791a */ /* 0x000fe80000000000 */
[----:B------:R-:W2:Y:S02]  /*3340*/  UTCATOMSWS.FIND_AND_SET.ALIGN UP0, UR4, UR4 ;  /* 0x00000004000475e3 */ /* 0x000ea40008000800 */
[----:B--2---:R-:W-:Y:S01]  /*3350*/  MOV R3, UR4 ;  /* 0x0000000400037c02 */ /* 0x004fe20008000f00 */
[----:B------:R-:W-:Y:S05]  /*3360*/  BRA.U !UP0, `(.L_x_48) ;  /* 0xfffffffd08e87547 */ /* 0x000fea000b83ffff */
.L_x_47:
[-C--:B------:R-:W-:Y:S02]  /*3370*/  SHF.L.U32 R2, R2, R3.reuse, RZ ;  /* 0x0000000302027219 */ /* 0x080fe400000006ff */
[----:B------:R-:W-:Y:S01]  /*3380*/  SHF.L.U32 R0, R0, R3, RZ ;  /* 0x0000000300007219 */ /* 0x000fe200000006ff */
[----:B------:R-:W-:Y:S02]  /*3390*/  IMAD.SHL.U32 R3, R3, 0x20, RZ ;  /* 0x0000002003037824 */ /* 0x000fe400078e00ff */
[----:B------:R2:W-:Y:S04]  /*33a0*/  ATOMS.OR RZ, [UR5+0x14], R2 ;  /* 0x00001402ffff798c */ /* 0x0005e8000b000005 */
[----:B------:R2:W-:Y:S04]  /*33b0*/  ATOMS.OR RZ, [UR5+0x18], R0 ;  /* 0x00001800ffff798c */ /* 0x0005e8000b000005 */
[----:B------:R2:W-:Y:S01]  /*33c0*/  STS [UR6+0x100], R3 ;  /* 0x00010003ff007988 */ /* 0x0005e20008000806 */
[----:B------:R-:W-:Y:S05]  /*33d0*/  BRA `(.L_x_46) ;  /* 0x0000000000107947 */ /* 0x000fea0003800000 */
.L_x_45:
[----:B------:R-:W-:Y:S02]  /*33e0*/  MOV R0, 0xffffffff ;  /* 0xffffffff00007802 */ /* 0x000fe40000000f00 */
[----:B------:R-:W-:-:S03]  /*33f0*/  MOV R2, 0x3420 ;  /* 0x0000342000027802 */ /* 0x000fc60000000f00 */
[----:B------:R2:W-:Y:S04]  /*3400*/  STS [UR6+0x100], R0 ;  /* 0x00010000ff007988 */ /* 0x0005e80008000806 */
[----:B-12--5:R-:W-:Y:S05]  /*3410*/  CALL.REL.NOINC `($__internal_1_$__cuda_sm10x_tcgen05_guardrail_trap_phase_invalid_during_alloc) ;  /* 0x00000074007c7944 */ /* 0x026fea0003c00000 */
.L_x_46:
[----:B------:R-:W-:Y:S05]  /*3420*/  WARPSYNC.ALL ;  /* 0x0000000000007948 */ /* 0x000fea0003800000 */
[----:B------:R-:W3:Y:S01]  /*3430*/  S2UR UR4, SR_CgaCtaId ;  /* 0x00000000000479c3 */ /* 0x000ee20000008800 */
[----:B------:R-:W-:Y:S01]  /*3440*/  UMOV UR21, 0x400 ;  /* 0x0000040000157882 */ /* 0x000fe20000000000 */
[----:B------:R-:W-:-:S06]  /*3450*/  NOP ;  /* 0x0000000000007918 */ /* 0x000fcc0000000000 */
[----:B------:R-:W-:Y:S06]  /*3460*/  BAR.ARV 0x6, 0xa0 ;  /* 0x0182800000007b1d */ /* 0x000fec0000002000 */
[----:B------:R-:W4:Y:S01]  /*3470*/  LDCU UR5, c[0x0][0x390] ;  /* 0x00007200ff0577ac */ /* 0x000f220008000800 */
[----:B------:R-:W-:Y:S01]  /*3480*/  IMAD.MOV.U32 R8, RZ, RZ, 0x1 ;  /* 0x00000001ff087424 */ /* 0x000fe200078e00ff */
[----:B------:R-:W1:Y:S01]  /*3490*/  LDCU UR7, c[0x0][0x390] ;  /* 0x00007200ff0777ac */ /* 0x000e620008000800 */
[----:B------:R-:W-:Y:S01]  /*34a0*/  UMOV UR24, URZ ;  /* 0x000000ff00187c82 */ /* 0x000fe20008000000 */
[----:B------:R-:W-:Y:S01]  /*34b0*/  UMOV UR18, URZ ;  /* 0x000000ff00127c82 */ /* 0x000fe20008000000 */
[----:B---3--:R-:W-:Y:S01]  /*34c0*/  ULEA UR21, UR4, UR21, 0x18 ;  /* 0x0000001504157291 */ /* 0x008fe2000f8ec0ff */
[----:B------:R-:W-:Y:S01]  /*34d0*/  UMOV UR32, 0x0 ;  /* 0x0000000000207882 */ /* 0x000fe20000000000 */
[----:B------:R-:W-:-:S02]  /*34e0*/  UMOV UR33, 0x8218490 ;  /* 0x0821849000217882 */ /* 0x000fc40000000000 */
[----:B------:R-:W-:Y:S02]  /*34f0*/  UIADD3 UR4, UPT, UPT, UR21, 0x8400, URZ ;  /* 0x0000840015047890 */ /* 0x000fe4000fffe0ff */
[----:B------:R-:W-:Y:S02]  /*3500*/  UIADD3 UR6, UPT, UPT, UR21, 0x20400, URZ ;  /* 0x0002040015067890 */ /* 0x000fe4000fffe0ff */
[----:B----4-:R-:W-:Y:S01]  /*3510*/  UIADD3 UR5, UPT, UPT, UR5, 0x3f, URZ ;  /* 0x0000003f05057890 */ /* 0x010fe2000fffe0ff */
[----:B------:R-:W2:Y:S01]  /*3520*/  LDS R9, [UR21+0x100] ;  /* 0x00010015ff097984 */ /* 0x000ea20008000800 */
[----:B------:R-:W-:Y:S02]  /*3530*/  USHF.R.U32.HI UR22, URZ, 0x4, UR4 ;  /* 0x00000004ff167899 */ /* 0x000fe40008011604 */
[----:B------:R-:W-:Y:S02]  /*3540*/  USHF.R.S32.HI UR34, URZ, 0x1f, UR5 ;  /* 0x0000001fff227899 */ /* 0x000fe40008011405 */
[----:B------:R-:W-:-:S02]  /*3550*/  USHF.R.U32.HI UR4, URZ, 0x4, UR6 ;  /* 0x00000004ff047899 */ /* 0x000fc40008011606 */
[----:B------:R-:W-:Y:S02]  /*3560*/  ULEA.HI UR34, UR34, UR5, URZ, 0x6 ;  /* 0x0000000522227291 */ /* 0x000fe4000f8f30ff */
[----:B------:R-:W-:Y:S02]  /*3570*/  UIADD3 UR35, UPT, UPT, UR21, 0xb8, URZ ;  /* 0x000000b815237890 */ /* 0x000fe4000fffe0ff */
[----:B------:R-:W-:Y:S02]  /*3580*/  USHF.R.S32.HI UR34, URZ, 0x6, UR34 ;  /* 0x00000006ff227899 */ /* 0x000fe40008011422 */
[----:B------:R-:W-:Y:S02]  /*3590*/  ULOP3.LUT UR22, UR22, 0x3fff, URZ, 0xc0, !UPT ;  /* 0x00003fff16167892 */ /* 0x000fe4000f8ec0ff */
[----:B------:R-:W-:Y:S02]  /*35a0*/  UISETP.LT.AND UP0, UPT, UR34, 0x1, UPT ;  /* 0x000000012200788c */ /* 0x000fe4000bf01270 */
[----:B------:R-:W-:-:S02]  /*35b0*/  ULOP3.LUT UR4, UR4, 0x3fff, URZ, 0xc0, !UPT ;  /* 0x00003fff04047892 */ /* 0x000fc4000f8ec0ff */
[----:B------:R-:W-:Y:S02]  /*35c0*/  USEL UR36, UR34, 0x1, !UP0 ;  /* 0x0000000122247887 */ /* 0x000fe4000c000000 */
[----:B------:R-:W-:Y:S02]  /*35d0*/  UPRMT UR35, URZ, 0x654, UR35 ;  /* 0x00000654ff237896 */ /* 0x000fe40008000023 */
[----:B------:R-:W-:Y:S02]  /*35e0*/  ULOP3.LUT UR22, UR22, 0x2000000, URZ, 0xfc, !UPT ;  /* 0x0200000016167892 */ /* 0x000fe4000f8efcff */
[----:B------:R-:W-:Y:S02]  /*35f0*/  ULOP3.LUT UR23, UR4, 0x2000000, URZ, 0xfc, !UPT ;  /* 0x0200000004177892 */ /* 0x000fe4000f8efcff */
[----:B------:R-:W-:Y:S02]  /*3600*/  UIADD3 UR36, UPT, UPT, -UR36, URZ, URZ ;  /* 0x000000ff24247290 */ /* 0x000fe4000fffe1ff */
[----:B-1----:R-:W-:Y:S01]  /*3610*/  UISETP.GE.AND UP4, UPT, UR7, 0x1, UPT ;  /* 0x000000010700788c */ /* 0x002fe2000bf86270 */
[----:B------:R-:W-:Y:S01]  /*3620*/  UMOV UR30, 0x0 ;  /* 0x00000000001e7882 */ /* 0x000fe20000000000 */
[----:B------:R-:W-:Y:S01]  /*3630*/  UMOV UR31, 0x8218490 ;  /* 0x08218490001f7882 */ /* 0x000fe20000000000 */
[----:B------:R-:W-:Y:S01]  /*3640*/  UMOV UR28, 0x0 ;  /* 0x00000000001c7882 */ /* 0x000fe20000000000 */
[----:B------:R-:W-:Y:S01]  /*3650*/  UMOV UR29, 0x8218490 ;  /* 0x08218490001d7882 */ /* 0x000fe20000000000 */
[----:B------:R-:W-:Y:S01]  /*3660*/  UMOV UR26, 0x0 ;  /* 0x00000000001a7882 */ /* 0x000fe20000000000 */
[----:B------:R-:W-:Y:S01]  /*3670*/  UMOV UR27, 0x8218490 ;  /* 0x08218490001b7882 */ /* 0x000fe20000000000 */
[C---:B--2---:R-:W-:Y:S01]  /*3680*/  VIADD R3, R9.reuse, 0x80 ;  /* 0x0000008009037836 */ /* 0x044fe20000000000 */
[----:B------:R-:W-:-:S04]  /*3690*/  LOP3.LUT R2, R9, 0xffff, RZ, 0xc0, !PT ;  /* 0x0000ffff09027812 */ /* 0x000fc800078ec0ff */
[----:B------:R-:W-:-:S05]  /*36a0*/  LOP3.LUT R3, R3, 0xffff, RZ, 0xc0, !PT ;  /* 0x0000ffff03037812 */ /* 0x000fca00078ec0ff */
[----:B------:R1:W-:Y:S02]  /*36b0*/  STL.64 [R1], R2 ;  /* 0x0000000201007387 */ /* 0x0003e40000100a00 */
[----:B-1----:R-:W-:-:S07]  /*36c0*/  CS2R R2, SRZ ;  /* 0x0000000000027805 */ /* 0x002fce000001ff00 */
.L_x_55:
[----:B-1----:R-:W-:-:S04]  /*36d0*/  SHF.L.U32 R5, R3, 0x1f, RZ ;  /* 0x0000001f03057819 */ /* 0x002fc800000006ff */
[----:B------:R-:W1:Y:S02]  /*36e0*/  SYNCS.PHASECHK.TRANS64.TRYWAIT P0, [UR21+0xb0], R5 ;  /* 0x0000b005ff0075a7 */ /* 0x000e640008001115 */
[----:B-12-4-:R-:W-:Y:S05]  /*36f0*/  @!P0 BRA `(.L_x_49) ;  /* 0x0000006800e88947 */ /* 0x016fea0003800000 */
.L_x_144:
[----:B-1----:R-:W1:Y:S01]  /*3700*/  LDS.128 R4, [UR21+0xf0] ;  /* 0x0000f015ff047984 */ /* 0x002e620008000c00 */
[----:B------:R-:W-:Y:S01]  /*3710*/  ULEA UR25, UR24, UR21, 0x3 ;  /* 0x0000001518197291 */ /* 0x000fe2000f8e18ff */
[----:B------:R-:W-:Y:S01]  /*3720*/  SHF.L.U32 R0, R8, 0x1f, RZ ;  /* 0x0000001f08007819 */ /* 0x000fe200000006ff */
[----:B------:R-:W-:Y:S01]  /*3730*/  @!PT LDS RZ, [RZ] ;  /* 0x00000000fffff984 */ /* 0x000fe20000000800 */
[----:B------:R-:W-:Y:S01]  /*3740*/  @!PT LDS RZ, [RZ] ;  /* 0x00000000fffff984 */ /* 0x000fe20000000800 */
[----:B------:R-:W-:Y:S01]  /*3750*/  @!PT LDS RZ, [RZ] ;  /* 0x00000000fffff984 */ /* 0x000fe20000000800 */
[----:B------:R-:W-:Y:S01]  /*3760*/  @!PT LDS RZ, [RZ] ;  /* 0x00000000fffff984 */ /* 0x000fe20000000800 */
[----:B------:R2:W-:Y:S06]  /*3770*/  MEMBAR.ALL.CTA ;  /* 0x0000000000007992 */ /* 0x0005ec0000008000 */
[----:B--2---:R-:W2:Y:S02]  /*3780*/  FENCE.VIEW.ASYNC.S ;  /* 0x00000000000073c6 */ /* 0x004ea40000000000 */
[----:B--2---:R-:W-:Y:S01]  /*3790*/  SYNCS.ARRIVE.TRANS64.RED.A1T0 RZ, [UR35], RZ ;  /* 0x000000ffffff79a7 */ /* 0x004fe20008100423 */
[----:B------:R-:W2:Y:S01]  /*37a0*/  SYNCS.PHASECHK.TRANS64.TRYWAIT P0, [UR25+0xd0], R0 ;  /* 0x0000d000ff0075a7 */ /* 0x000ea20008001119 */
[----:B-1----:R-:W-:Y:S01]  /*37b0*/  LOP3.LUT P3, RZ, R6, 0x1, RZ, 0xc0, !PT ;  /* 0x0000000106ff7812 */ /* 0x002fe2000786c0ff */
[----:B--2---:R-:W-:-:S12]  /*37c0*/  @!P0 BRA `(.L_x_50) ;  /* 0x0000006800cc8947 */ /* 0x004fd80003800000 */
.L_x_146:
[----:B------:R-:W-:Y:S05]  /*37d0*/  BRA.U !UP4, `(.L_x_51) ;  /* 0x000000010cf87547 */ /* 0x000fea000b800000 */
[----:B-1----:R-:W-:Y:S01]  /*37e0*/  IMAD.U32 R0, RZ, RZ, UR24 ;  /* 0x00000018ff007e24 */ /* 0x002fe2000f8e00ff */
[----:B------:R-:W-:-:S04]  /*37f0*/  ULEA UR4, UR18, UR21, 0x3 ;  /* 0x0000001512047291 */ /* 0x000fc8000f8e18ff */
[----:B------:R-:W-:Y:S02]  /*3800*/  LEA R4, R0, R1, 0x2 ;  /* 0x0000000100047211 */ /* 0x000fe400078e10ff */
[----:B------:R-:W-:-:S04]  /*3810*/  SHF.L.U32 R0, R2, 0x1f, RZ ;  /* 0x0000001f02007819 */ /* 0x000fc800000006ff */
[----:B------:R-:W5:Y:S01]  /*3820*/  LDL R4, [R4] ;  /* 0x0000000004047983 */ /* 0x000f620000100800 */
[----:B------:R1:W2:Y:S01]  /*3830*/  SYNCS.PHASECHK.TRANS64.TRYWAIT P2, [UR4], R0 ;  /* 0x00000000ff0075a7 */ /* 0x0002a20008041104 */
[----:B------:R-:W-:Y:S01]  /*3840*/  UPLOP3.LUT UP2, UPT, UPT, UPT, UPT, 0x40, 0x4 ;  /* 0x000000000004789c */ /* 0x000fe20003f4e870 */
[----:B------:R-:W-:Y:S01]  /*3850*/  UMOV UR20, UR36 ;  /* 0x0000002400147c82 */ /* 0x000fe20008000000 */
[----:B------:R-:W-:Y:S01]  /*3860*/  UMOV UR19, UR34 ;  /* 0x0000002200137c82 */ /* 0x000fe20008000000 */
[----:B------:R-:W-:-:S08]  /*3870*/  UMOV UR5, UR18 ;  /* 0x0000001200057c82 */ /* 0x000fd00008000000 */
.L_x_54:
[----:B------:R-:W-:Y:S02]  /*3880*/  UIADD3 UR20, UPT, UPT, UR20, 0x1, URZ ;  /* 0x0000000114147890 */ /* 0x000fe4000fffe0ff */
[----:B------:R-:W-:Y:S02]  /*3890*/  ULEA UR17, UR5, UR21, 0x3 ;  /* 0x0000001505117291 */ /* 0x000fe4000f8e18ff */
[----:B------:R-:W-:Y:S01]  /*38a0*/  UISETP.NE.AND UP3, UPT, UR20, URZ, UPT ;  /* 0x000000ff1400728c */ /* 0x000fe2000bf65270 */
[----:B--234-:R-:W-:Y:S10]  /*38b0*/  @P2 BRA `(.L_x_52) ;  /* 0x00000000000c2947 */ /* 0x01cff40003800000 */
[----:B------:R-:W-:Y:S04]  /*38c0*/  SHF.L.U32 R5, R2, 0x1f, RZ ;  /* 0x0000001f02057819 */ /* 0x000fe800000006ff */
[----:B------:R-:W2:Y:S02]  /*38d0*/  SYNCS.PHASECHK.TRANS64.TRYWAIT P0, [UR17], R5 ;  /* 0x00000005ff0075a7 */ /* 0x000ea40008001111 */
[----:B--2---:R-:W-:Y:S05]  /*38e0*/  @!P0 BRA `(.L_x_53) ;  /* 0x00000068009c8947 */ /* 0x004fea0003800000 */
.L_x_52:
[----:B------:R-:W-:Y:S01]  /*38f0*/  UISETP.NE.AND UP0, UPT, UR19, 0x1, UPT ;  /* 0x000000011300788c */ /* 0x000fe2000bf05270 */
[----:B------:R-:W-:Y:S01]  /*3900*/  PLOP3.LUT P2, PT, PT, PT, PT, 0x80, 0x8 ;  /* 0x000000000008781c */ /* 0x000fe20003f4f070 */
[----:B------:R-:W-:Y:S01]  /*3910*/  UIADD3 UR4, UPT, UPT, UR5, 0x1, URZ ;  /* 0x0000000105047890 */ /* 0x000fe2000fffe0ff */
[----:B------:R-:W-:Y:S11]  /*3920*/  ELECT P1, URZ, PT ;  /* 0x0000000000ff782f */ /* 0x000ff60003820000 */
[----:B------:R-:W-:Y:S02]  /*3930*/  @!UPT UIADD3 URZ, UPT, UPT, URZ, URZ, URZ ;  /* 0x000000fffffff290 */ /* 0x000fe4000fffe0ff */
[----:B-----5:R-:W-:Y:S01]  /*3940*/  @P1 R2UR.BROADCAST UR8, R4 ;  /* 0x00000000040812ca */ /* 0x020fe200008e0000 */
[----:B------:R-:W-:Y:S01]  /*3950*/  UISETP.NE.AND UP1, UPT, UR4, 0x6, UPT ;  /* 0x000000060400788c */ /* 0x000fe2000bf25270 */
[----:B------:R-:W-:Y:S01]  /*3960*/  PLOP3.LUT P0, PT, PT, PT, UP0, 0x80, 0x8 ;  /* 0x000000000008781c */ /* 0x000fe20003f0f008 */
[----:B------:R-:W-:Y:S02]  /*3970*/  ULEA UR10, UR5, UR23, 0xa ;  /* 0x00000017050a7291 */ /* 0x000fe4000f8e50ff */
[----:B------:R-:W-:Y:S02]  /*3980*/  USEL UR6, URZ, 0x1, UP1 ;  /* 0x00000001ff067887 */ /* 0x000fe40008800000 */
[----:B------:R-:W-:Y:S02]  /*3990*/  USEL UR18, UR4, URZ, UP1 ;  /* 0x000000ff04127287 */ /* 0x000fe40008800000 */
[----:B------:R-:W-:Y:S02]  /*39a0*/  ULEA UR14, UR5, UR22, 0xa ;  /* 0x00000016050e7291 */ /* 0x000fe4000f8e50ff */
[----:B------:R-:W-:Y:S01]  /*39b0*/  @UP0 ULEA UR4, UR18, UR21, 0x3 ;  /* 0x0000001512040291 */ /* 0x000fe2000f8e18ff */
[----:B------:R-:W-:Y:S01]  /*39c0*/  LOP3.LUT R2, R2, UR6, RZ, 0x3c, !PT ;  /* 0x0000000602027c12 */ /* 0x000fe2000f8e3cff */
[----:B------:R-:W-:Y:S02]  /*39d0*/  UIADD3 UR6, UPT, UPT, UR10, 0x80, URZ ;  /* 0x000000800a067890 */ /* 0x000fe4000fffe0ff */
[----:B------:R-:W-:Y:S01]  /*39e0*/  UIADD3 UR12, UPT, UPT, UR10, 0x100, URZ ;  /* 0x000001000a0c7890 */ /* 0x000fe2000fffe0ff */
[----:B-1----:R-:W-:Y:S01]  /*39f0*/  @P0 SHF.L.U32 R0, R2, 0x1f, RZ ;  /* 0x0000001f02000819 */ /* 0x002fe200000006ff */
[----:B------:R-:W-:Y:S01]  /*3a00*/  UIADD3 UR19, UPT, UPT, UR19, -0x1, URZ ;  /* 0xffffffff13137890 */ /* 0x000fe2000fffe0ff */
[----:B------:R-:W-:Y:S02]  /*3a10*/  UMOV UR11, 0x40004040 ;  /* 0x40004040000b7882 */ /* 0x000fe40000000000 */
[----:B------:R3:W4:Y:S01]  /*3a20*/  @P0 SYNCS.PHASECHK.TRANS64.TRYWAIT P2, [UR4], R0 ;  /* 0x00000000ff0005a7 */ /* 0x0007220008041104 */
[----:B------:R-:W-:Y:S11]  /*3a30*/  ELECT P0, URZ, PT ;  /* 0x0000000000ff782f */ /* 0x000ff60003800000 */
[----:B------:R-:W-:Y:S02]  /*3a40*/  @!UPT UIADD3 URZ, UPT, UPT, URZ, URZ, URZ ;  /* 0x000000fffffff290 */ /* 0x000fe4000fffe0ff */
[C---:B------:R-:W-:Y:S01]  /*3a50*/  @P0 R2UR.BROADCAST UR16, R4.reuse ;  /* 0x00000000041002ca */ /* 0x040fe200008e0000 */
[----:B------:R-:W-:Y:S01]  /*3a60*/  UIADD3 UR4, UPT, UPT, UR14, 0x80, URZ ;  /* 0x000000800e047890 */ /* 0x000fe2000fffe0ff */
[----:B------:R-:W-:Y:S01]  /*3a70*/  ELECT P0, URZ, PT ;  /* 0x0000000000ff782f */ /* 0x000fe20003800000 */
[----:B------:R-:W-:Y:S01]  /*3a80*/  UMOV UR15, 0x40004040 ;  /* 0x40004040000f7882 */ /* 0x000fe20000000000 */
[----:B------:R-:W-:Y:S01]  /*3a90*/  UMOV UR7, 0x40004040 ;  /* 0x4000404000077882 */ /* 0x000fe20000000000 */
[----:B------:R1:W-:Y:S01]  /*3aa0*/  UTCHMMA gdesc[UR14], gdesc[UR10], tmem[UR8], tmem[UR32], idesc[UR33], UP2 ;  /* 0x00ff200a0e0075ea */ /* 0x0003e20009000008 */
[----:B------:R-:W-:Y:S01]  /*3ab0*/  UPLOP3.LUT UP2, UPT, UPT, UPT, UPT, 0x80, 0x8 ;  /* 0x000000000008789c */ /* 0x000fe20003f4f070 */
[----:B------:R-:W-:Y:S01]  /*3ac0*/  UMOV UR5, 0x40004040 ;  /* 0x4000404000057882 */ /* 0x000fe20000000000 */
[----:B------:R-:W-:Y:S01]  /*3ad0*/  UMOV UR13, 0x40004040 ;  /* 0x40004040000d7882 */ /* 0x000fe20000000000 */
[----:B------:R-:W-:Y:S04]  /*3ae0*/  UMOV UR9, 0x40004040 ;  /* 0x4000404000097882 */ /* 0x000fe80000000000 */
[----:B------:R2:W-:Y:S01]  /*3af0*/  UTCHMMA gdesc[UR4], gdesc[UR6], tmem[UR16], tmem[UR30], idesc[UR31], UPT ;  /* 0x00ff1e06040075ea */ /* 0x0005e2000b800010 */
[----:B-1----:R-:W-:Y:S01]  /*3b00*/  UIADD3 UR8, UPT, UPT, UR14, 0x100, URZ ;  /* 0x000001000e087890 */ /* 0x002fe2000fffe0ff */
[C---:B------:R-:W-:Y:S02]  /*3b10*/  @P0 R2UR.BROADCAST UR15, R4.reuse ;  /* 0x00000000040f02ca */ /* 0x040fe400008e0000 */
[----:B------:R-:W-:Y:S01]  /*3b20*/  ELECT P0, URZ, PT ;  /* 0x0000000000ff782f */ /* 0x000fe20003800000 */
[----:B------:R-:W-:Y:S02]  /*3b30*/  UIADD3 UR10, UPT, UPT, UR10, 0x180, URZ ;  /* 0x000001800a0a7890 */ /* 0x000fe4000fffe0ff */
[----:B--2---:R-:W-:Y:S10]  /*3b40*/  UIADD3 UR6, UPT, UPT, UR14, 0x180, URZ ;  /* 0x000001800e067890 */ /* 0x004ff4000fffe0ff */
[----:B------:R-:W-:Y:S01]  /*3b50*/  @P0 R2UR.BROADCAST UR14, R4 ;  /* 0x00000000040e02ca */ /* 0x000fe200008e0000 */
[----:B------:R-:W-:Y:S01]  /*3b60*/  UIADD3 UR4, UPT, UPT, UR17, 0x30, URZ ;  /* 0x0000003011047890 */ /* 0x000fe2000fffe0ff */
[----:B------:R-:W-:Y:S01]  /*3b70*/  UMOV UR5, UR18 ;  /* 0x0000001200057c82 */ /* 0x000fe20008000000 */
[----:B------:R3:W-:Y:S10]  /*3b80*/  UTCHMMA gdesc[UR8], gdesc[UR12], tmem[UR15], tmem[UR28], idesc[UR29], UPT ;  /* 0x00ff1c0c080075ea */ /* 0x0007f4000b80000f */
[----:B------:R3:W-:Y:S01]  /*3b90*/  UTCHMMA gdesc[UR6], gdesc[UR10], tmem[UR14], tmem[UR26], idesc[UR27], UPT ;  /* 0x00ff1a0a060075ea */ /* 0x0007e2000b80000e */
[----:B------:R3:W-:Y:S01]  /*3ba0*/  UTCBAR [UR4], URZ ;  /* 0x000000ff040073e9 */ /* 0x0007e200080000ff */
[----:B------:R-:W-:Y:S05]  /*3bb0*/  BRA.U UP3, `(.L_x_54) ;  /* 0xfffffffd03307547 */ /* 0x000fea000b83ffff */
.L_x_51:
[----:B---3--:R-:W-:Y:S01]  /*3bc0*/  UIADD3 UR4, UPT, UPT, UR24, 0x1, URZ ;  /* 0x0000000118047890 */ /* 0x008fe2000fffe0ff */
[----:B------:R-:W-:Y:S01]  /*3bd0*/  LOP3.LUT R3, R3, 0x1, RZ, 0x3c, !PT ;  /* 0x0000000103037812 */ /* 0x000fe200078e3cff */
[----:B------:R-:W-:Y:S02]  /*3be0*/  UIADD3 UR5, UPT, UPT, UR25, 0xc0, URZ ;  /* 0x000000c019057890 */ /* 0x000fe4000fffe0ff */
[----:B------:R-:W-:-:S04]  /*3bf0*/  UISETP.NE.AND UP0, UPT, UR4, 0x2, UPT ;  /* 0x000000020400788c */ /* 0x000fc8000bf05270 */
[----:B------:R-:W-:Y:S02]  /*3c00*/  USEL UR6, URZ, 0x1, UP0 ;  /* 0x00000001ff067887 */ /* 0x000fe40008000000 */
[----:B------:R-:W-:Y:S01]  /*3c10*/  USEL UR24, UR4, URZ, UP0 ;  /* 0x000000ff04187287 */ /* 0x000fe20008000000 */
[----:B------:R2:W-:Y:S03]  /*3c20*/  UTCBAR [UR5], URZ ;  /* 0x000000ff050073e9 */ /* 0x0005e600080000ff */
[----:B------:R-:W-:Y:S01]  /*3c30*/  LOP3.LUT R8, R8, UR6, RZ, 0x3c, !PT ;  /* 0x0000000608087c12 */ /* 0x000fe2000f8e3cff */
[----:B------:R-:W-:Y:S07]  /*3c40*/  @P3 BRA `(.L_x_55) ;  /* 0xfffffff800a03947 */ /* 0x000fee000383ffff */
[----:B------:R-:W3:Y:S01]  /*3c50*/  S2UR UR6, SR_CgaCtaId ;  /* 0x00000000000679c3 */ /* 0x000ee20000008800 */
[----:B------:R-:W-:Y:S01]  /*3c60*/  ELECT P0, URZ, PT ;  /* 0x0000000000ff782f */ /* 0x000fe20003800000 */
[----:B-1----:R-:W-:Y:S01]  /*3c70*/  IMAD.MOV.U32 R0, RZ, RZ, 0x1 ;  /* 0x00000001ff007424 */ /* 0x002fe200078e00ff */
[----:B------:R-:W-:Y:S01]  /*3c80*/  UIADD3 UR21, UPT, UPT, UR21, 0xd0, URZ ;  /* 0x000000d015157890 */ /* 0x000fe2000fffe0ff */
[----:B------:R-:W-:Y:S01]  /*3c90*/  SHF.L.U32 R3, R8, 0x1f, RZ ;  /* 0x0000001f08037819 */ /* 0x000fe200000006ff */
[----:B------:R-:W-:-:S03]  /*3ca0*/  UMOV UR4, 0x40 ;  /* 0x0000004000047882 */ /* 0x000fc60000000000 */
[----:B------:R-:W-:Y:S01]  /*3cb0*/  UVIRTCOUNT.DEALLOC.SMPOOL 0x80 ;  /* 0x000000800000784c */ /* 0x000fe20000000000 */
[----:B---3--:R-:W-:Y:S02]  /*3cc0*/  ULEA UR6, UR6, UR4, 0x18 ;  /* 0x0000000406067291 */ /* 0x008fe4000f8ec0ff */
[----:B------:R-:W-:-:S07]  /*3cd0*/  ULEA UR4, UR24, UR21, 0x3 ;  /* 0x0000001518047291 */ /* 0x000fce000f8e18ff */
[----:B------:R1:W-:Y:S02]  /*3ce0*/  @P0 STS.U8 [UR6+0x1c], R0 ;  /* 0x00001c00ff000988 */ /* 0x0003e40008000006 */
[----:B------:R-:W3:Y:S02]  /*3cf0*/  SYNCS.PHASECHK.TRANS64.TRYWAIT P0, [UR4], R3 ;  /* 0x00000003ff0075a7 */ /* 0x000ee40008001104 */
[----:B-1-3--:R-:W-:Y:S05]  /*3d00*/  @!P0 BRA `(.L_x_56) ;  /* 0x0000006400ac8947 */ /* 0x00afea0003800000 */
.L_x_149:
[----:B------:R-:W-:-:S04]  /*3d10*/  UIADD3 UR4, UPT, UPT, UR24, 0x1, URZ ;  /* 0x0000000118047890 */ /* 0x000fc8000fffe0ff */
[----:B------:R-:W-:-:S04]  /*3d20*/  UISETP.NE.AND UP0, UPT, UR4, 0x2, UPT ;  /* 0x000000020400788c */ /* 0x000fc8000bf05270 */
[----:B--2---:R-:W-:Y:S02]  /*3d30*/  USEL UR5, URZ, 0x1, UP0 ;  /* 0x00000001ff057887 */ /* 0x004fe40008000000 */
[----:B------:R-:W-:-:S04]  /*3d40*/  USEL UR4, UR4, URZ, UP0 ;  /* 0x000000ff04047287 */ /* 0x000fc80008000000 */
[----:B------:R-:W-:Y:S01]  /*3d50*/  ULEA UR4, UR4, UR21, 0x3 ;  /* 0x0000001504047291 */ /* 0x000fe2000f8e18ff */
[----:B-1----:R-:W-:-:S04]  /*3d60*/  LOP3.LUT R3, R8, UR5, RZ, 0x3c, !PT ;  /* 0x0000000508037c12 */ /* 0x002fc8000f8e3cff */
[----:B------:R-:W-:-:S04]  /*3d70*/  SHF.L.U32 R3, R3, 0x1f, RZ ;  /* 0x0000001f03037819 */ /* 0x000fc800000006ff */
[----:B------:R-:W1:Y:S02]  /*3d80*/  SYNCS.PHASECHK.TRANS64.TRYWAIT P0, [UR4], R3 ;  /* 0x00000003ff0075a7 */ /* 0x000e640008001104 */
[----:B-1----:R-:W-:Y:S05]  /*3d90*/  @!P0 BRA `(.L_x_57) ;  /* 0x0000006400a08947 */ /* 0x002fea0003800000 */
.L_x_151:
[----:B------:R-:W-:Y:S01]  /*3da0*/  NOP ;  /* 0x0000000000007918 */ /* 0x000fe20000000000 */
[----:B-1----:R-:W1:Y:S01]  /*3db0*/  LDS R0, [UR6+0x14] ;  /* 0x00001406ff007984 */ /* 0x002e620008000800 */
[----:B------:R-:W-:Y:S01]  /*3dc0*/  LOP3.LUT R2, R9, 0xffff, RZ, 0xc0, !PT ;  /* 0x0000ffff09027812 */ /* 0x000fe200078ec0ff */
[----:B------:R-:W-:Y:S02]  /*3dd0*/  IMAD.MOV.U32 R3, RZ, RZ, 0xffff ;  /* 0x0000ffffff037424 */ /* 0x000fe400078e00ff */
[----:B------:R-:W-:Y:S01]  /*3de0*/  IMAD.MOV.U32 R5, RZ, RZ, 0x1 ;  /* 0x00000001ff057424 */ /* 0x000fe200078e00ff */
[----:B------:R-:W-:-:S04]  /*3df0*/  SHF.R.U32.HI R2, RZ, 0x5, R2 ;  /* 0x00000005ff027819 */ /* 0x000fc80000011602 */
[-C--:B------:R-:W-:Y:S02]  /*3e00*/  SHF.L.U32 R3, R3, R2.reuse, RZ ;  /* 0x0000000203037219 */ /* 0x080fe400000006ff */
[----:B------:R-:W-:Y:S02]  /*3e10*/  SHF.L.U32 R5, R5, R2, RZ ;  /* 0x0000000205057219 */ /* 0x000fe400000006ff */
[----:B-1----:R-:W-:-:S04]  /*3e20*/  LOP3.LUT R0, R0, R3, RZ, 0xc0, !PT ;  /* 0x0000000300007212 */ /* 0x002fc800078ec0ff */
[----:B------:R-:W-:-:S13]  /*3e30*/  ISETP.NE.AND P0, PT, R0, R3, PT ;  /* 0x000000030000720c */ /* 0x000fda0003f05270 */
[----:B------:R-:W-:Y:S05]  /*3e40*/  @P0 BRA `(.L_x_58) ;  /* 0x00000000005c0947 */ /* 0x000fea0003800000 */
[----:B------:R-:W1:Y:S02]  /*3e50*/  LDS R0, [UR6+0x18] ;  /* 0x00001806ff007984 */ /* 0x000e640008000800 */
[----:B-1----:R-:W-:-:S04]  /*3e60*/  LOP3.LUT R0, R0, R5, RZ, 0xc0, !PT ;  /* 0x0000000500007212 */ /* 0x002fc800078ec0ff */
[----:B------:R-:W-:-:S13]  /*3e70*/  ISETP.NE.AND P0, PT, R0, R5, PT ;  /* 0x000000050000720c */ /* 0x000fda0003f05270 */
[----:B------:R-:W-:Y:S05]  /*3e80*/  @P0 BRA `(.L_x_59) ;  /* 0x0000000000400947 */ /* 0x000fea0003800000 */
[----:B------:R-:W-:Y:S01]  /*3e90*/  R2UR UR4, R3 ;  /* 0x00000000030472ca */ /* 0x000fe200000e0000 */
[----:B------:R-:W1:Y:S01]  /*3ea0*/  S2R R2, SR_LANEID ;  /* 0x0000000000027919 */ /* 0x000e620000000000 */
[----:B------:R-:W-:-:S04]  /*3eb0*/  LOP3.LUT R5, RZ, R5, RZ, 0x33, !PT ;  /* 0x00000005ff057212 */ /* 0x000fc800078e33ff */
[----:B------:R-:W2:Y:S07]  /*3ec0*/  REDUX UR7, R5 ;  /* 0x00000000050773c4 */ /* 0x000eae0000000000 */
[----:B------:R-:W-:-:S03]  /*3ed0*/  ULOP3.LUT UR5, URZ, UR4, URZ, 0x33, !UPT ;  /* 0x00000004ff057292 */ /* 0x000fc6000f8e33ff */
[----:B------:R-:W-:Y:S02]  /*3ee0*/  VOTEU.ANY UR4, UPT, PT ;  /* 0x0000000000047886 */ /* 0x000fe400038e0100 */
[----:B------:R-:W-:Y:S01]  /*3ef0*/  UFLO.U32 UR4, UR4 ;  /* 0x00000004000472bd */ /* 0x000fe200080e0000 */
[----:B------:R-:W-:-:S04]  /*3f00*/  IMAD.U32 R0, RZ, RZ, UR5 ;  /* 0x00000005ff007e24 */ /* 0x000fc8000f8e00ff */
[----:B------:R-:W3:Y:S02]  /*3f10*/  REDUX UR8, R0 ;  /* 0x00000000000873c4 */ /* 0x000ee40000000000 */
[----:B------:R1:W-:Y:S02]  /*3f20*/  UTCATOMSWS.AND URZ, UR5 ;  /* 0x0000000500ff79e3 */ /* 0x0003e40008000000 */
[----:B-1----:R-:W-:Y:S01]  /*3f30*/  ISETP.EQ.U32.AND P0, PT, R2, UR4, PT ;  /* 0x0000000402007c0c */ /* 0x002fe2000bf02070 */
[----:B--2---:R-:W-:Y:S02]  /*3f40*/  IMAD.U32 R2, RZ, RZ, UR7 ;  /* 0x00000007ff027e24 */ /* 0x004fe4000f8e00ff */
[----:B---3--:R-:W-:-:S10]  /*3f50*/  IMAD.U32 R3, RZ, RZ, UR8 ;  /* 0x00000008ff037e24 */ /* 0x008fd4000f8e00ff */
[----:B------:R1:W-:Y:S04]  /*3f60*/  @P0 ATOMS.AND RZ, [UR6+0x14], R3 ;  /* 0x00001403ffff098c */ /* 0x0003e8000a800006 */
[----:B------:R1:W-:Y:S01]  /*3f70*/  @P0 ATOMS.AND RZ, [UR6+0x18], R2 ;  /* 0x00001802ffff098c */ /* 0x0003e2000a800006 */
[----:B------:R-:W-:Y:S05]  /*3f80*/  BRA `(.L_x_60) ;  /* 0x0000000000147947 */ /* 0x000fea0003800000 */
.L_x_59:
[----:B------:R-:W-:Y:S02]  /*3f90*/  MOV R2, 0x3fb0 ;  /* 0x00003fb000027802 */ /* 0x000fe40000000f00 */
[----:B----45:R-:W-:Y:S05]  /*3fa0*/  CALL.REL.NOINC `($__internal_0_$__cuda_sm10x_tcgen05_guardrail_trap_col_being_dealloced_not_returned_by_alloc) ;  /* 0x00000068008c7944 */ /* 0x030fea0003c00000 */
[----:B------:R-:W-:Y:S05]  /*3fb0*/  BRA `(.L_x_60) ;  /* 0x0000000000087947 */ /* 0x000fea0003800000 */
.L_x_58:
[----:B------:R-:W-:Y:S02]  /*3fc0*/  MOV R2, 0x3fe0 ;  /* 0x00003fe000027802 */ /* 0x000fe40000000f00 */
[----:B----45:R-:W-:Y:S05]  /*3fd0*/  CALL.REL.NOINC `($__internal_2_$__cuda_sm10x_tcgen05_guardrail_trap_unallocated_columns_being_dealloced) ;  /* 0x0000006800987944 */ /* 0x030fea0003c00000 */
.L_x_60:
[----:B------:R-:W-:Y:S01]  /*3fe0*/  NOP ;  /* 0x0000000000007918 */ /* 0x000fe20000000000 */
[----:B------:R-:W-:Y:S05]  /*3ff0*/  EXIT ;  /* 0x000000000000794d */ /* 0x000fea0003800000 */
.L_x_44:
[----:B------:R-:W2:Y:S01]  /*4000*/  LDCU UR5, c[0x0][0x384] ;  /* 0x00007080ff0577ac */ /* 0x000ea20008000800 */
[----:B------:R-:W-:Y:S02]  /*4010*/  UISETP.NE.OR UP0, UPT, UR18, 0x3, !UP3 ;  /* 0x000000031200788c */ /* 0x000fe4000df05670 */
[----:B--2---:R-:W-:-:S07]  /*4020*/  UIADD3 UR5, UPT, UPT, UR5, 0x7f, URZ ;  /* 0x0000007f05057890 */ /* 0x004fce000fffe0ff */
[----:B------:R-:W-:Y:S05]  /*4030*/  BRA.U UP0, `(.L_x_61) ;  /* 0x0000001500807547 */ /* 0x000fea000b800000 */
[----:B------:R-:W-:Y:S01]  /*4040*/  USHF.R.S32.HI UR4, URZ, 0x1f, UR5 ;  /* 0x0000001fff047899 */ /* 0x000fe20008011405 */
[----:B------:R-:W2:Y:S01]  /*4050*/  S2UR UR12, SR_CgaCtaId ;  /* 0x00000000000c79c3 */ /* 0x000ea20000008800 */
[----:B------:R-:W3:Y:S01]  /*4060*/  LDCU UR50, c[0x0][0x370] ;  /* 0x00006e00ff3277ac */ /* 0x000ee20008000800 */
[----:B------:R-:W-:Y:S01]  /*4070*/  R2UR UR55, R81 ;  /* 0x00000000513772ca */ /* 0x000fe200000e0000 */
[----:B------:R-:W-:Y:S01]  /*4080*/  IMAD.MOV.U32 R10, RZ, RZ, 0x1 ;  /* 0x00000001ff0a7424 */ /* 0x000fe200078e00ff */
[----:B------:R-:W-:Y:S01]  /*4090*/  R2UR UR54, R82 ;  /* 0x00000000523672ca */ /* 0x000fe200000e0000 */
[----:B------:R-:W-:Y:S01]  /*40a0*/  ULEA.HI UR4, UR4, UR5, URZ, 0x7 ;  /* 0x0000000504047291 */ /* 0x000fe2000f8f38ff */
[----:B------:R-:W-:Y:S01]  /*40b0*/  IMAD.MOV.U32 R8, RZ, RZ, RZ ;  /* 0x000000ffff087224 */ /* 0x000fe200078e00ff */
[----:B------:R-:W3:Y:S01]  /*40c0*/  LDCU.128 UR44, c[0x0][0xb10] ;  /* 0x00016200ff2c77ac */ /* 0x000ee20008000c00 */
[----:B------:R-:W4:Y:S01]  /*40d0*/  LDC.64 R14, c[0x0][0x348] ;  /* 0x0000d200ff0e7b82 */ /* 0x000f220000000a00 */
[----:B------:R-:W-:Y:S01]  /*40e0*/  USHF.R.S32.HI UR40, URZ, 0x7, UR4 ;  /* 0x00000007ff287899 */ /* 0x000fe20008011404 */
[----:B------:R-:W1:Y:S05]  /*40f0*/  LDCU UR48, c[0x0][0x374] ;  /* 0x00006e80ff3077ac */ /* 0x000e6a0008000800 */
[----:B------:R-:W-:Y:S01]  /*4100*/  IMAD.U32 R2, RZ, RZ, UR40 ;  /* 0x00000028ff027e24 */ /* 0x000fe2000f8e00ff */
[----:B------:R-:W2:Y:S04]  /*4110*/  LDCU.64 UR4, c[0x0][0x888] ;  /* 0x00011100ff0477ac */ /* 0x000ea80008000a00 */
[----:B------:R-:W-:Y:S01]  /*4120*/  IABS R0, R2 ;  /* 0x0000000200007213 */ /* 0x000fe20000000000 */
[----:B------:R-:W1:Y:S03]  /*4130*/  LDCU.64 UR42, c[0x0][0x890] ;  /* 0x00011200ff2a77ac */ /* 0x000e660008000a00 */
[----:B------:R-:W-:Y:S01]  /*4140*/  R2UR UR38, R0 ;  /* 0x00000000002672ca */ /* 0x000fe200000e0000 */
[----:B------:R-:W4:Y:S01]  /*4150*/  LDCU UR30, c[0x0][0xb0c] ;  /* 0x00016180ff1e77ac */ /* 0x000f220008000800 */
[----:B------:R-:W4:Y:S01]  /*4160*/  LDCU UR64, c[0x0][0xb20] ;  /* 0x00016400ff4077ac */ /* 0x000f220008000800 */
[----:B------:R-:W4:Y:S10]  /*4170*/  LDCU UR41, c[0x0][0x388] ;  /* 0x00007100ff2977ac */ /* 0x000f340008000800 */
[----:B------:R-:W4:Y:S01]  /*4180*/  I2F.RP R3, UR38 ;  /* 0x0000002600037d06 */ /* 0x000f220008209400 */
[----:B--2---:R-:W-:Y:S01]  /*4190*/  UISETP.NE.U32.AND UP0, UPT, UR4, URZ, UPT ;  /* 0x000000ff0400728c */ /* 0x004fe2000bf05070 */
[----:B------:R-:W2:Y:S03]  /*41a0*/  LDCU UR4, c[0x0][0xb30] ;  /* 0x00016600ff0477ac */ /* 0x000ea60008000800 */
[----:B------:R-:W-:Y:S01]  /*41b0*/  UISETP.NE.AND.EX UP0, UPT, UR5, URZ, UPT, UP0 ;  /* 0x000000ff0500728c */ /* 0x000fe2000bf05300 */
[----:B------:R-:W-:Y:S01]  /*41c0*/  UMOV UR31, 0x400 ;  /* 0x00000400001f7882 */ /* 0x000fe20000000000 */
[----:B---3--:R-:W-:-:S02]  /*41d0*/  UIMAD.WIDE.U32 UR8, UR50, UR44, URZ ;  /* 0x0000002c320872a5 */ /* 0x008fc4000f8e00ff */
[----:B-1----:R-:W-:Y:S01]  /*41e0*/  UIMAD.WIDE.U32 UR10, UR48, UR47, URZ ;  /* 0x0000002f300a72a5 */ /* 0x002fe2000f8e00ff */
[----:B------:R-:W-:Y:S01]  /*41f0*/  UMOV UR6, URZ ;  /* 0x000000ff00067c82 */ /* 0x000fe20008000000 */
[----:B----4-:R-:W1:Y:S01]  /*4200*/  MUFU.RCP R0, R3 ;  /* 0x0000000300007308 */ /* 0x010e620000001000 */
[----:B------:R-:W-:Y:S02]  /*4210*/  ULEA UR31, UR12, UR31, 0x18 ;  /* 0x0000001f0c1f7291 */ /* 0x000fe4000f8ec0ff */
[----:B------:R-:W-:Y:S02]  /*4220*/  UP2UR UR62, UPR, URZ, 0x1 ;  /* 0x00000001ff3e7883 */ /* 0x000fe40008000000 */
[----:B------:R-:W-:Y:S02]  /*4230*/  UISETP.NE.AND UP0, UPT, UR39, 0x1, UPT ;  /* 0x000000012700788c */ /* 0x000fe4000bf05270 */
[----:B------:R-:W-:Y:S02]  /*4240*/  UISETP.NE.U32.AND UP0, UPT, UR42, URZ, UPT ;  /* 0x000000ff2a00728c */ /* 0x000fe4000bf05070 */
[----:B------:R-:W-:-:S02]  /*4250*/  UIADD3 UR58, UPT, UPT, UR31, 0x78, URZ ;  /* 0x000000781f3a7890 */ /* 0x000fc4000fffe0ff */
[----:B------:R-:W-:Y:S02]  /*4260*/  UIADD3 UR56, UPT, UPT, UR31, 0xb8, URZ ;  /* 0x000000b81f387890 */ /* 0x000fe4000fffe0ff */
[----:B------:R-:W-:Y:S02]  /*4270*/  UIADD3 UR33, UPT, UPT, UR31, 0x60, URZ ;  /* 0x000000601f217890 */ /* 0x000fe4000fffe0ff */
[----:B------:R-:W-:Y:S01]  /*4280*/  UIADD3 UR25, UPT, UPT, UR31, 0x68, URZ ;  /* 0x000000681f197890 */ /* 0x000fe2000fffe0ff */
[----:B-1----:R-:W-:Y:S01]  /*4290*/  VIADD R0, R0, 0xffffffe ;  /* 0x0ffffffe00007836 */ /* 0x002fe20000000000 */
[----:B------:R-:W-:Y:S02]  /*42a0*/  UIADD3 UR17, UPT, UPT, UR31, 0x70, URZ ;  /* 0x000000701f117890 */ /* 0x000fe4000fffe0ff */
[----:B------:R-:W-:Y:S01]  /*42b0*/  UISETP.GE.AND UP3, UPT, UR39, 0x1, UPT ;  /* 0x000000012700788c */ /* 0x000fe2000bf66270 */
[----:B------:R-:W-:Y:S02]  /*42c0*/  UMOV UR53, UR9 ;  /* 0x0000000900357c82 */ /* 0x000fe40008000000 */
[----:B------:R-:W1:Y:S01]  /*42d0*/  F2I.FTZ.U32.TRUNC.NTZ R0, R0 ;  /* 0x0000000000007305 */ /* 0x000e62000021f000 */
[----:B------:R-:W-:Y:S01]  /*42e0*/  UMOV UR52, UR11 ;  /* 0x0000000b00347c82 */ /* 0x000fe20008000000 */
[----:B------:R-:W-:-:S02]  /*42f0*/  UISETP.NE.AND UP3, UPT, UR30, 0x1, UPT ;  /* 0x000000011e00788c */ /* 0x000fc4000bf65270 */
[----:B------:R-:W-:Y:S02]  /*4300*/  UISETP.NE.AND.EX UP5, UPT, UR43, URZ, UPT, UP0 ;  /* 0x000000ff2b00728c */ /* 0x000fe4000bfa5300 */
[----:B------:R-:W-:Y:S01]  /*4310*/  UPLOP3.LUT UP2, UPT, UPT, UPT, UPT, 0x40, 0x4 ;  /* 0x000000000004789c */ /* 0x000fe20003f4e870 */
[----:B------:R-:W3:Y:S01]  /*4320*/  LDCU.64 UR22, c[0x0][0xb28] ;  /* 0x00016500ff1677ac */ /* 0x000ee20008000a00 */
[----:B------:R-:W-:Y:S02]  /*4330*/  UPRMT UR58, UR12, 0x654, UR58 ;  /* 0x000006540c3a7896 */ /* 0x000fe4000800003a */
[----:B------:R-:W-:Y:S01]  /*4340*/  UPRMT UR56, URZ, 0x654, UR56 ;  /* 0x00000654ff387896 */ /* 0x000fe20008000038 */
[----:B-1----:R-:W-:Y:S01]  /*4350*/  R2UR UR7, R0 ;  /* 0x00000000000772ca */ /* 0x002fe200000e0000 */
[----:B------:R-:W-:Y:S01]  /*4360*/  UPRMT UR61, UR12, 0x654, UR33 ;  /* 0x000006540c3d7896 */ /* 0x000fe20008000021 */
[----:B------:R-:W-:Y:S01]  /*4370*/  IABS R0, R2 ;  /* 0x0000000200007213 */ /* 0x000fe20000000000 */
[----:B------:R-:W-:Y:S01]  /*4380*/  IMAD.MOV.U32 R2, RZ, RZ, 0x2000 ;  /* 0x00002000ff027424 */ /* 0x000fe200078e00ff */
[----:B------:R-:W-:-:S02]  /*4390*/  UPRMT UR60, UR12, 0x654, UR25 ;  /* 0x000006540c3c7896 */ /* 0x000fc40008000019 */
[----:B------:R-:W-:Y:S01]  /*43a0*/  UPRMT UR59, UR12, 0x654, UR17 ;  /* 0x000006540c3b7896 */ /* 0x000fe20008000011 */
[----:B------:R-:W-:Y:S01]  /*43b0*/  IMAD.MOV R0, RZ, RZ, -R0 ;  /* 0x000000ffff007224 */ /* 0x000fe200078e0a00 */
[----:B------:R-:W-:Y:S02]  /*43c0*/  USHF.R.U32.HI UR53, URZ, UR45, UR53 ;  /* 0x0000002dff357299 */ /* 0x000fe40008011635 */
[----:B------:R-:W-:Y:S02]  /*43d0*/  USHF.R.U32.HI UR52, URZ, UR64, UR52 ;  /* 0x00000040ff347299 */ /* 0x000fe40008011634 */
[----:B------:R-:W-:Y:S01]  /*43e0*/  R2UR UR57, R0 ;  /* 0x00000000003972ca */ /* 0x000fe200000e0000 */
[----:B------:R-:W-:Y:S02]  /*43f0*/  UIADD3 UR5, UPT, UPT, URZ, -UR7, URZ ;  /* 0x80000007ff057290 */ /* 0x000fe4000fffe0ff */
[----:B------:R-:W-:Y:S02]  /*4400*/  UISETP.NE.AND UP3, UPT, UR46, 0x1, UPT ;  /* 0x000000012e00788c */ /* 0x000fe4000bf65270 */
[----:B------:R-:W-:-:S02]  /*4410*/  UIMAD UR5, UR5, UR38, URZ ;  /* 0x00000026050572a4 */ /* 0x000fc4000f8e02ff */
[----:B--2---:R-:W-:Y:S02]  /*4420*/  UISETP.NE.AND UP4, UPT, UR4, 0x1, UPT ;  /* 0x000000010400788c */ /* 0x004fe4000bf85270 */
[----:B------:R-:W-:Y:S02]  /*4430*/  UIMAD.WIDE.U32 UR6, UR7, UR5, UR6 ;  /* 0x00000005070672a5 */ /* 0x000fe4000f8e0006 */
[----:B------:R-:W-:Y:S02]  /*4440*/  UISETP.NE.AND UP0, UPT, UR41, URZ, UPT ;  /* 0x000000ff2900728c */ /* 0x000fe4000bf05270 */
[----:B------:R-:W-:-:S03]  /*4450*/  UISETP.NE.AND UP6, UPT, UR40, URZ, UPT ;  /* 0x000000ff2800728c */ /* 0x000fc6000bfc5270 */
[----:B---3--:R-:W-:-:S08]  /*4460*/  UMOV UR51, UR7 ;  /* 0x0000000700337c82 */ /* 0x008fd00008000000 */
.L_x_72:
[----:B------:R-:W-:Y:S04]  /*4470*/  SHF.L.U32 R3, R8, 0x1f, RZ ;  /* 0x0000001f08037819 */ /* 0x000fe800000006ff */
[----:B-1----:R-:W1:Y:S02]  /*4480*/  SYNCS.PHASECHK.TRANS64.TRYWAIT P0, [UR31+0xb0], R3 ;  /* 0x0000b003ff0075a7 */ /* 0x002e64000800111f */
[----:B-1----:R-:W-:Y:S05]  /*4490*/  @!P0 BRA `(.L_x_62) ;  /* 0x0000005c00f88947 */ /* 0x002fea0003800000 */
.L_x_153:
[----:B------:R-:W2:Y:S01]  /*44a0*/  LDS.128 R4, [UR31+0xf0] ;  /* 0x0000f01fff047984 */ /* 0x000ea20008000c00 */
[----:B------:R-:W-:Y:S01]  /*44b0*/  UISETP.GE.AND UP0, UPT, UR39, 0x1, UPT ;  /* 0x000000012700788c */ /* 0x000fe2000bf06270 */
[----:B------:R-:W-:Y:S01]  /*44c0*/  @!PT LDS RZ, [RZ] ;  /* 0x00000000fffff984 */ /* 0x000fe20000000800 */
[----:B------:R-:W-:Y:S01]  /*44d0*/  @!PT LDS RZ, [RZ] ;  /* 0x00000000fffff984 */ /* 0x000fe20000000800 */
[----:B------:R-:W-:Y:S01]  /*44e0*/  @!PT LDS RZ, [RZ] ;  /* 0x00000000fffff984 */ /* 0x000fe20000000800 */
[----:B------:R-:W-:Y:S01]  /*44f0*/  @!PT LDS RZ, [RZ] ;  /* 0x00000000fffff984 */ /* 0x000fe20000000800 */
[----:B------:R3:W-:Y:S06]  /*4500*/  MEMBAR.ALL.CTA ;  /* 0x0000000000007992 */ /* 0x0007ec0000008000 */
[----:B---3--:R-:W3:Y:S02]  /*4510*/  FENCE.VIEW.ASYNC.S ;  /* 0x00000000000073c6 */ /* 0x008ee40000000000 */
[----:B---3--:R-:W-:Y:S01]  /*4520*/  SYNCS.ARRIVE.TRANS64.RED.A1T0 RZ, [UR56], RZ ;  /* 0x000000ffffff79a7 */ /* 0x008fe20008100438 */
[----:B--2---:R-:W-:Y:S11]  /*4530*/  LOP3.LUT P0, RZ, R6, 0x1, RZ, 0xc0, !PT ;  /* 0x0000000106ff7812 */ /* 0x004ff6000780c0ff */
[----:B------:R-:W-:Y:S02]  /*4540*/  @!UPT UIADD3 URZ, UPT, UPT, URZ, URZ, URZ ;  /* 0x000000fffffff290 */ /* 0x000fe4000fffe0ff */
[----:B------:R-:W-:Y:S01]  /*4550*/  VOTEU.ANY UP3, P0 ;  /* 0x0000000000ff7886 */ /* 0x000fe20000060100 */
[----:B------:R-:W-:Y:S11]  /*4560*/  PLOP3.LUT P0, PT, PT, PT, UP3, 0x80, 0x8 ;  /* 0x000000000008781c */ /* 0x000ff60003f0f038 */
[----:B------:R-:W-:Y:S02]  /*4570*/  @!UPT UIADD3 URZ, UPT, UPT, URZ, URZ, URZ ;  /* 0x000000fffffff290 */ /* 0x000fe4000fffe0ff */
[----:B-1----:R-:W-:Y:S02]  /*4580*/  @P0 MOV R3, R4 ;  /* 0x0000000400030202 */ /* 0x002fe40000000f00 */
[----:B------:R-:W-:Y:S02]  /*4590*/  @P0 LOP3.LUT R0, R5, 0xffff, RZ, 0xc0, !PT ;  /* 0x0000ffff05000812 */ /* 0x000fe400078ec0ff */
[----:B------:R-:W-:Y:S02]  /*45a0*/  @P0 R2UR UR5, R3 ;  /* 0x00000000030502ca */ /* 0x000fe400000e0000 */
[----:B------:R-:W-:Y:S11]  /*45b0*/  @P0 R2UR UR4, R0 ;  /* 0x00000000000402ca */ /* 0x000ff600000e0000 */
[----:B------:R-:W-:Y:S02]  /*45c0*/  @UP3 UMOV UR15, UR5 ;  /* 0x00000005000f3c82 */ /* 0x000fe40008000000 */
[----:B------:R-:W-:Y:S01]  /*45d0*/  @UP3 UMOV UR14, UR4 ;  /* 0x00000004000e3c82 */ /* 0x000fe20008000000 */
[----:B------:R-:W-:Y:S05]  /*45e0*/  BRA.U !UP0, `(.L_x_63) ;  /* 0x0000000108c07547 */ /* 0x000fea000b800000 */
[----:B------:R-:W-:Y:S02]  /*45f0*/  UIMAD.WIDE.U32 UR8, UR14, UR47, URZ ;  /* 0x0000002f0e0872a5 */ /* 0x000fe4000f8e00ff */
[----:B------:R-:W-:Y:S02]  /*4600*/  UP2UR UR16, UPR, URZ, 0x4 ;  /* 0x00000004ff107883 */ /* 0x000fe40008000000 */
[----:B------:R-:W-:Y:S02]  /*4610*/  UISETP.NE.AND UP2, UPT, UR46, 0x1, UPT ;  /* 0x000000012e00788c */ /* 0x000fe4000bf45270 */
[----:B------:R-:W-:Y:S02]  /*4620*/  UIMAD.WIDE.U32 UR10, UR15, UR44, URZ ;  /* 0x0000002c0f0a72a5 */ /* 0x000fe4000f8e00ff */
[----:B------:R-:W-:Y:S02]  /*4630*/  USEL UR4, UR48, UR52, !UP2 ;  /* 0x0000003430047287 */ /* 0x000fe4000d000000 */
[----:B------:R-:W-:Y:S02]  /*4640*/  UISETP.NE.AND UP0, UPT, UR30, 0x1, UPT ;  /* 0x000000011e00788c */ /* 0x000fe4000bf05270 */
[----:B------:R-:W-:Y:S02]  /*4650*/  UP2UR UR21, UPR, URZ, 0x2 ;  /* 0x00000002ff157883 */ /* 0x000fe40008000000 */
[----:B------:R-:W-:Y:S02]  /*4660*/  UISETP.NE.AND UP1, UPT, UR39, 0x1, UPT ;  /* 0x000000012700788c */ /* 0x000fe4000bf25270 */
[----:B------:R-:W-:Y:S02]  /*4670*/  UIMAD.WIDE.U32 UR12, UR4, UR22, URZ ;  /* 0x00000016040c72a5 */ /* 0x000fe4000f8e00ff */
[----:B------:R-:W-:Y:S01]  /*4680*/  USEL UR7, UR50, UR53, !UP0 ;  /* 0x0000003532077287 */ /* 0x000fe2000c000000 */
[----:B------:R-:W-:Y:S02]  /*4690*/  UMOV UR5, UR9 ;  /* 0x0000000900057c82 */ /* 0x000fe40008000000 */
[----:B------:R-:W-:Y:S02]  /*46a0*/  USHF.R.U32.HI UR6, URZ, UR64, UR5 ;  /* 0x00000040ff067299 */ /* 0x000fe40008011605 */
[----:B------:R-:W-:Y:S02]  /*46b0*/  UIMAD.WIDE.U32 UR18, UR7, UR22, URZ ;  /* 0x00000016071272a5 */ /* 0x000fe4000f8e00ff */
[----:B------:R-:W-:Y:S02]  /*46c0*/  USEL UR6, UR14, UR6, !UP2 ;  /* 0x000000060e067287 */ /* 0x000fe4000d000000 */
[----:B------:R-:W-:Y:S01]  /*46d0*/  UISETP.NE.AND UP2, UPT, UR16, URZ, UPT ;  /* 0x000000ff1000728c */ /* 0x000fe2000bf45270 */
[----:B------:R-:W-:Y:S01]  /*46e0*/  UMOV UR5, UR11 ;  /* 0x0000000b00057c82 */ /* 0x000fe20008000000 */
[----:B------:R-:W-:Y:S02]  /*46f0*/  UIMAD.WIDE.U32 UR10, UR6, UR22, URZ ;  /* 0x00000016060a72a5 */ /* 0x000fe4000f8e00ff */
[----:B------:R-:W-:Y:S03]  /*4700*/  USHF.R.U32.HI UR8, URZ, UR45, UR5 ;  /* 0x0000002dff087299 */ /* 0x000fe60008011605 */
[----:B------:R-:W-:Y:S02]  /*4710*/  UMOV UR5, UR13 ;  /* 0x0000000d00057c82 */ /* 0x000fe40008000000 */
[----:B------:R-:W-:Y:S03]  /*4720*/  @UP1 USHF.R.U32.HI UR4, URZ, UR23, UR5 ;  /* 0x00000017ff041299 */ /* 0x000fe60008011605 */
[----:B------:R-:W-:Y:S01]  /*4730*/  UMOV UR5, UR19 ;  /* 0x0000001300057c82 */ /* 0x000fe20008000000 */
[----:B------:R-:W-:Y:S02]  /*4740*/  UIMAD UR4, UR39, UR4, URZ ;  /* 0x00000004270472a4 */ /* 0x000fe4000f8e02ff */
[----:B------:R-:W-:Y:S02]  /*4750*/  @UP1 USHF.R.U32.HI UR7, URZ, UR23, UR5 ;  /* 0x00000017ff071299 */ /* 0x000fe40008011605 */
[----:B------:R-:W-:Y:S02]  /*4760*/  USEL UR5, UR15, UR8, !UP0 ;  /* 0x000000080f057287 */ /* 0x000fe4000c000000 */
[----:B------:R-:W-:Y:S02]  /*4770*/  UIMAD UR8, UR39, UR7, URZ ;  /* 0x00000007270872a4 */ /* 0x000fe4000f8e02ff */
[----:B------:R-:W-:Y:S03]  /*4780*/  UISETP.GE.AND UP0, UPT, UR6, UR4, UPT ;  /* 0x000000040600728c */ /* 0x000fe6000bf06270 */
[----:B------:R-:W-:Y:S01]  /*4790*/  UMOV UR4, UR11 ;  /* 0x0000000b00047c82 */ /* 0x000fe20008000000 */
[----:B------:R-:W-:Y:S02]  /*47a0*/  UISETP.GE.OR UP0, UPT, UR5, UR8, UP0 ;  /* 0x000000080500728c */ /* 0x000fe40008706670 */
[----:B------:R-:W-:Y:S02]  /*47b0*/  USHF.R.U32.HI UR4, URZ, UR23, UR4 ;  /* 0x00000017ff047299 */ /* 0x000fe40008011604 */
[----:B------:R-:W-:Y:S02]  /*47c0*/  UIMAD.WIDE.U32 UR8, UR5, UR22, URZ ;  /* 0x00000016050872a5 */ /* 0x000fe4000f8e00ff */
[----:B------:R-:W-:Y:S04]  /*47d0*/  USEL UR10, UR6, UR4, !UP1 ;  /* 0x00000004060a7287 */ /* 0x000fe8000c800000 */
[----:B------:R-:W-:Y:S01]  /*47e0*/  UIADD3 UR11, UPT, UPT, -UR10, URZ, URZ ;  /* 0x000000ff0a0b7290 */ /* 0x000fe2000fffe1ff */
[----:B------:R-:W-:Y:S02]  /*47f0*/  @!UP0 UMOV UR4, UR9 ;  /* 0x0000000900048c82 */ /* 0x000fe40008000000 */
[----:B------:R-:W-:Y:S02]  /*4800*/  @!UP0 USHF.R.U32.HI UR4, URZ, UR23, UR4 ;  /* 0x00000017ff048299 */ /* 0x000fe40008011604 */
[----:B------:R-:W-:Y:S02]  /*4810*/  UIMAD UR8, UR39, UR11, UR6 ;  /* 0x0000000b270872a4 */ /* 0x000fe4000f8e0206 */
[----:B------:R-:W-:Y:S02]  /*4820*/  @!UP0 USEL UR4, UR5, UR4, !UP1 ;  /* 0x0000000405048287 */ /* 0x000fe4000c800000 */
[----:B------:R-:W-:Y:S02]  /*4830*/  UISETP.NE.AND UP1, UPT, UR21, URZ, UPT ;  /* 0x000000ff1500728c */ /* 0x000fe4000bf25270 */
[----:B------:R-:W-:Y:S02]  /*4840*/  @!UP0 UIMAD UR8, UR7, UR8, UR4 ;  /* 0x00000008070882a4 */ /* 0x000fe4000f8e0204 */
[----:B------:R-:W-:Y:S02]  /*4850*/  @!UP0 UIADD3 UR9, UPT, UPT, UR10, -UR4, URZ ;  /* 0x800000040a098290 */ /* 0x000fe4000fffe0ff */
[----:B------:R-:W-:Y:S02]  /*4860*/  UIADD3 UR4, UPT, UPT, -UR5, URZ, URZ ;  /* 0x000000ff05047290 */ /* 0x000fe4000fffe1ff */
[----:B------:R-:W-:Y:S02]  /*4870*/  UIADD3 UR7, UPT, UPT, -UR6, URZ, URZ ;  /* 0x000000ff06077290 */ /* 0x000fe4000fffe1ff */
[----:B------:R-:W-:Y:S02]  /*4880*/  @!UP0 UIMAD UR6, UR9, UR39, UR5 ;  /* 0x00000027090682a4 */ /* 0x000fe4000f8e0205 */
[----:B------:R-:W-:Y:S02]  /*4890*/  UIMAD UR15, UR30, UR4, UR15 ;  /* 0x000000041e0f72a4 */ /* 0x000fe4000f8e020f */
[----:B------:R-:W-:Y:S01]  /*48a0*/  UIMAD UR4, UR46, UR7, UR14 ;  /* 0x000000072e0472a4 */ /* 0x000fe2000f8e020e */
[----:B------:R-:W-:Y:S02]  /*48b0*/  @!UP0 UMOV UR5, UR8 ;  /* 0x0000000800058c82 */ /* 0x000fe40008000000 */
[----:B------:R-:W-:Y:S02]  /*48c0*/  UIMAD UR15, UR5, UR30, UR15 ;  /* 0x0000001e050f72a4 */ /* 0x000fe4000f8e020f */
[----:B------:R-:W-:Y:S11]  /*48d0*/  UIMAD UR14, UR6, UR46, UR4 ;  /* 0x0000002e060e72a4 */ /* 0x000ff6000f8e0204 */
[----:B------:R-:W-:Y:S01]  /*48e0*/  @!UPT UIADD3 URZ, UPT, UPT, URZ, URZ, URZ ;  /* 0x000000fffffff290 */ /* 0x000fe2000fffe0ff */
.L_x_63:
[----:B------:R-:W1:Y:S01]  /*48f0*/  @!UP4 LDCU.128 UR8, c[0x0][0xb10] ;  /* 0x00016200ff08c7ac */ /* 0x000e620008000c00 */
[----:B------:R-:W-:Y:S04]  /*4900*/  MOV R0, UR20 ;  /* 0x0000001400007c02 */ /* 0x000fe80008000f00 */
[----:B------:R-:W-:Y:S01]  /*4910*/  IABS R0, R0 ;  /* 0x0000000000007213 */ /* 0x000fe20000000000 */
[----:B------:R-:W2:Y:S01]  /*4920*/  @!UP4 LDCU UR5, c[0x0][0xb0c] ;  /* 0x00016180ff05c7ac */ /* 0x000ea20008000800 */
[----:B------:R-:W3:Y:S01]  /*4930*/  @!UP4 LDCU UR4, c[0x0][0xb20] ;  /* 0x00016400ff04c7ac */ /* 0x000ee20008000800 */
[----:B-1----:R-:W-:Y:S04]  /*4940*/  UIMAD.WIDE.U32 UR6, UR15, UR8, URZ ;  /* 0x000000080f0672a5 */ /* 0x002fe8000f8e00ff */
[----:B------:R-:W-:Y:S02]  /*4950*/  @!UP4 USHF.R.U32.HI UR7, URZ, UR9, UR7 ;  /* 0x00000009ff07c299 */ /* 0x000fe40008011607 */
[----:B------:R-:W-:Y:S02]  /*4960*/  UIMAD.WIDE.U32 UR8, UR14, UR11, URZ ;  /* 0x0000000b0e0872a5 */ /* 0x000fe4000f8e00ff */
[----:B--2---:R-:W-:Y:S04]  /*4970*/  @!UP4 UISETP.NE.AND UP0, UPT, UR5, 0x1, UPT ;  /* 0x000000010500c88c */ /* 0x004fe8000bf05270 */
[----:B------:R-:W-:Y:S02]  /*4980*/  @!UP4 USEL UR7, UR15, UR7, !UP0 ;  /* 0x000000070f07c287 */ /* 0x000fe4000c000000 */
[----:B------:R-:W-:Y:S01]  /*4990*/  @!UP4 UISETP.NE.AND UP0, UPT, UR10, 0x1, UPT ;  /* 0x000000010a00c88c */ /* 0x000fe2000bf05270 */
[----:B------:R-:W-:Y:S02]  /*49a0*/  @!UP4 UMOV UR6, UR9 ;  /* 0x000000090006cc82 */ /* 0x000fe40008000000 */
[----:B---3--:R-:W-:Y:S04]  /*49b0*/  @!UP4 USHF.R.U32.HI UR6, URZ, UR4, UR6 ;  /* 0x00000004ff06c299 */ /* 0x008fe80008011606 */
[----:B------:R-:W-:Y:S04]  /*49c0*/  @!UP4 USEL UR6, UR14, UR6, !UP0 ;  /* 0x000000060e06c287 */ /* 0x000fe8000c000000 */
[----:B------:R-:W-:Y:S02]  /*49d0*/  @!UP4 UIADD3 UR4, UPT, UPT, -UR7, UR6, URZ ;  /* 0x000000060704c290 */ /* 0x000fe4000fffe1ff */
[----:B------:R-:W-:Y:S02]  /*49e0*/  @!UP4 UIADD3 UR6, UPT, UPT, UR7, -UR6, URZ ;  /* 0x800000060706c290 */ /* 0x000fe4000fffe0ff */
[----:B------:R-:W-:Y:S02]  /*49f0*/  @!UP4 UIMAD UR15, UR4, UR5, UR15 ;  /* 0x00000005040fc2a4 */ /* 0x000fe4000f8e020f */
[----:B------:R-:W-:Y:S01]  /*4a00*/  @!UP4 UIMAD UR14, UR6, UR10, UR14 ;  /* 0x0000000a060ec2a4 */ /* 0x000fe2000f8e020e */
[----:B------:R-:W-:Y:S11]  /*4a10*/  BRA.U UP2, `(.L_x_64) ;  /* 0x0000000102107547 */ /* 0x000ff6000b800000 */
[----:B------:R-:W-:Y:S04]  /*4a20*/  MOV R3, UR63 ;  /* 0x0000003f00037c02 */ /* 0x000fe80008000f00 */
[----:B------:R-:W-:Y:S04]  /*4a30*/  SHF.L.U32 R12, R3, 0x1f, RZ ;  /* 0x0000001f030c7819 */ /* 0x000fe800000006ff */
[----:B------:R-:W1:Y:S02]  /*4a40*/  SYNCS.PHASECHK.TRANS64.TRYWAIT P1, [UR31+0xa8], R12 ;  /* 0x0000a80cff0075a7 */ /* 0x000e64000802111f */
[----:B-1----:R-:W-:Y:S05]  /*4a50*/  @!P1 BRA `(.L_x_65) ;  /* 0x0000005800a09947 */ /* 0x002fea0003800000 */
.L_x_64:
[----:B------:R-:W-:Y:S01]  /*4a60*/  UISETP.NE.AND UP2, UPT, UR41, URZ, UPT ;  /* 0x000000ff2900728c */ /* 0x000fe2000bf45270 */
[----:B------:R-:W-:Y:S01]  /*4a70*/  R2UR UR4, R0 ;  /* 0x00000000000472ca */ /* 0x000fe200000e0000 */
[----:B------:R-:W-:Y:S01]  /*4a80*/  USHF.L.U32 UR35, UR24, 0x7, URZ ;  /* 0x0000000718237899 */ /* 0x000fe200080006ff */
[----:B------:R-:W-:Y:S05]  /*4a90*/  IMAD.U32 R0, RZ, RZ, UR41 ;  /* 0x00000029ff007e24 */ /* 0x000fea000f8e00ff */
[----:B------:R-:W-:Y:S04]  /*4aa0*/  IABS R9, R0 ;  /* 0x0000000000097213 */ /* 0x000fe80000000000 */
[----:B------:R-:W2:Y:S02]  /*4ab0*/  I2F.RP R16, R9 ;  /* 0x0000000900107306 */ /* 0x000ea40000209400 */
[----:B------:R-:W-:Y:S07]  /*4ac0*/  UIMAD.WIDE.U32 UR6, UR51, UR4, URZ ;  /* 0x00000004330672a5 */ /* 0x000fee000f8e00ff */
[----:B------:R-:W-:Y:S02]  /*4ad0*/  UMOV UR36, UR7 ;  /* 0x0000000700247c82 */ /* 0x000fe40008000000 */
[----:B------:R-:W-:Y:S04]  /*4ae0*/  UIMAD UR4, UR36, UR57, UR4 ;  /* 0x00000039240472a4 */ /* 0x000fe8000f8e0204 */
[----:B------:R-:W-:Y:S01]  /*4af0*/  UISETP.GT.U32.AND UP0, UPT, UR38, UR4, UPT ;  /* 0x000000042600728c */ /* 0x000fe2000bf04070 */
[----:B--2---:R-:W2:Y:S10]  /*4b00*/  MUFU.RCP R0, R16 ;  /* 0x0000001000007308 */ /* 0x004eb40000001000 */
[----:B------:R-:W-:Y:S02]  /*4b10*/  @!UP0 UIADD3 UR4, UPT, UPT, UR4, -UR38, URZ ;  /* 0x8000002604048290 */ /* 0x000fe4000fffe0ff */
[----:B------:R-:W-:Y:S02]  /*4b20*/  @!UP0 UIADD3 UR36, UPT, UPT, UR36, 0x1, URZ ;  /* 0x0000000124248890 */ /* 0x000fe4000fffe0ff */
[----:B------:R-:W-:Y:S02]  /*4b30*/  UISETP.GE.U32.AND UP0, UPT, UR4, UR38, UPT ;  /* 0x000000260400728c */ /* 0x000fe4000bf06070 */
[----:B------:R-:W-:Y:S01]  /*4b40*/  ULOP3.LUT UR4, UR20, UR40, URZ, 0x3c, !UPT ;  /* 0x0000002814047292 */ /* 0x000fe2000f8e3cff */
[----:B--2---:R-:W-:Y:S04]  /*4b50*/  VIADD R11, R0, 0xffffffe ;  /* 0x0ffffffe000b7836 */ /* 0x004fe80000000000 */
[----:B------:R-:W1:Y:S04]  /*4b60*/  F2I.FTZ.U32.TRUNC.NTZ R13, R11 ;  /* 0x0000000b000d7305 */ /* 0x000e68000021f000 */
[----:B------:R-:W-:Y:S02]  /*4b70*/  @UP0 UIADD3 UR36, UPT, UPT, UR36, 0x1, URZ ;  /* 0x0000000124240890 */ /* 0x000fe4000fffe0ff */
[----:B------:R-:W-:Y:S01]  /*4b80*/  UISETP.GE.AND UP0, UPT, UR4, URZ, UPT ;  /* 0x000000ff0400728c */ /* 0x000fe2000bf06270 */
[--C-:B-1----:R-:W-:Y:S10]  /*4b90*/  IMAD.MOV R12, RZ, RZ, -R13.reuse ;  /* 0x000000ffff0c7224 */ /* 0x102ff400078e0a0d */
[----:B------:R-:W-:Y:S02]  /*4ba0*/  @!UP0 UIADD3 UR36, UPT, UPT, -UR36, URZ, URZ ;  /* 0x000000ff24248290 */ /* 0x000fe4000fffe1ff */
[----:B------:R-:W-:Y:S01]  /*4bb0*/  @!UP6 ULOP3.LUT UR36, URZ, UR40, URZ, 0x33, !UPT ;  /* 0x00000028ff24e292 */ /* 0x000fe2000f8e33ff */
[----:B------:R-:W-:Y:S02]  /*4bc0*/  IMAD R3, R12, R9, RZ ;  /* 0x000000090c037224 */ /* 0x000fe400078e02ff */
[----:B------:R-:W-:Y:S01]  /*4bd0*/  IMAD.MOV.U32 R12, RZ, RZ, RZ ;  /* 0x000000ffff0c7224 */ /* 0x000fe200078e00ff */
[----:B------:R-:W-:Y:S02]  /*4be0*/  ULOP3.LUT UR4, UR36, UR41, URZ, 0x3c, !UPT ;  /* 0x0000002924047292 */ /* 0x000fe4000f8e3cff */
[----:B------:R-:W-:Y:S01]  /*4bf0*/  MOV R0, UR36 ;  /* 0x0000002400007c02 */ /* 0x000fe20008000f00 */
[----:B------:R-:W-:Y:S01]  /*4c00*/  IMAD.HI.U32 R13, R13, R3, R12 ;  /* 0x000000030d0d7227 */ /* 0x000fe200078e000c */
[----:B------:R-:W-:Y:S02]  /*4c10*/  UISETP.GE.AND UP0, UPT, UR4, URZ, UPT ;  /* 0x000000ff0400728c */ /* 0x000fe4000bf06270 */
[----:B------:R-:W-:Y:S01]  /*4c20*/  IABS R0, R0 ;  /* 0x0000000000007213 */ /* 0x000fe20000000000 */
[----:B------:R-:W-:Y:S04]  /*4c30*/  UIADD3 UR4, UPT, UPT, -UR36, URZ, URZ ;  /* 0x000000ff24047290 */ /* 0x000fe8000fffe1ff */
[----:B------:R-:W-:Y:S01]  /*4c40*/  IMAD.HI.U32 R13, R13, R0, RZ ;  /* 0x000000000d0d7227 */ /* 0x000fe200078e00ff */
[----:B------:R-:W-:Y:S03]  /*4c50*/  UIMAD UR4, UR40, UR4, UR20 ;  /* 0x00000004280472a4 */ /* 0x000fe6000f8e0214 */
[----:B------:R-:W-:Y:S01]  /*4c60*/  IMAD.MOV R3, RZ, RZ, -R13 ;  /* 0x000000ffff037224 */ /* 0x000fe200078e0a0d */
[----:B------:R-:W-:Y:S03]  /*4c70*/  USHF.L.U32 UR34, UR4, 0x7, URZ ;  /* 0x0000000704227899 */ /* 0x000fe600080006ff */
[C---:B------:R-:W-:Y:S05]  /*4c80*/  IMAD R0, R9.reuse, R3, R0 ;  /* 0x0000000309007224 */ /* 0x040fea00078e0200 */
[----:B------:R-:W-:Y:S11]  /*4c90*/  ISETP.GT.U32.AND P1, PT, R9, R0, PT ;  /* 0x000000000900720c */ /* 0x000ff60003f24070 */
[----:B------:R-:W-:Y:S02]  /*4ca0*/  @!UPT UIADD3 URZ, UPT, UPT, URZ, URZ, URZ ;  /* 0x000000fffffff290 */ /* 0x000fe4000fffe0ff */
[-C--:B------:R-:W-:Y:S01]  /*4cb0*/  @!P1 IADD3 R0, PT, PT, R0, -R9.reuse, RZ ;  /* 0x8000000900009210 */ /* 0x080fe20007ffe0ff */
[----:B------:R-:W-:Y:S01]  /*4cc0*/  @!P1 VIADD R13, R13, 0x1 ;  /* 0x000000010d0d9836 */ /* 0x000fe20000000000 */
[----:B------:R-:W-:Y:S02]  /*4cd0*/  ISETP.NE.U32.AND P1, PT, RZ, UR42, PT ;  /* 0x0000002aff007c0c */ /* 0x000fe4000bf25070 */
[----:B------:R-:W-:Y:S02]  /*4ce0*/  ISETP.GE.U32.AND P2, PT, R0, R9, PT ;  /* 0x000000090000720c */ /* 0x000fe40003f46070 */
[----:B------:R-:W-:Y:S02]  /*4cf0*/  ISETP.NE.AND.EX P1, PT, RZ, UR43, PT, P1 ;  /* 0x0000002bff007c0c */ /* 0x000fe4000bf25310 */
[----:B------:R-:W-:Y:S09]  /*4d00*/  SHF.L.U32 R9, R10, 0x1f, RZ ;  /* 0x0000001f0a097819 */ /* 0x000ff200000006ff */
[----:B------:R-:W-:Y:S04]  /*4d10*/  @P2 IADD3 R13, PT, PT, R13, 0x1, RZ ;  /* 0x000000010d0d2810 */ /* 0x000fe80007ffe0ff */
[----:B------:R-:W-:Y:S11]  /*4d20*/  R2UR UR37, R13 ;  /* 0x000000000d2572ca */ /* 0x000ff600000e0000 */
[----:B------:R-:W-:Y:S02]  /*4d30*/  @!UPT UIADD3 URZ, UPT, UPT, URZ, URZ, URZ ;  /* 0x000000fffffff290 */ /* 0x000fe4000fffe0ff */
[----:B------:R-:W-:Y:S02]  /*4d40*/  @!UP0 UIADD3 UR37, UPT, UPT, -UR37, URZ, URZ ;  /* 0x000000ff25258290 */ /* 0x000fe4000fffe1ff */
[----:B------:R-:W-:Y:S04]  /*4d50*/  @!UP2 ULOP3.LUT UR37, URZ, UR41, URZ, 0x33, !UPT ;  /* 0x00000029ff25a292 */ /* 0x000fe8000f8e33ff */
[----:B------:R-:W-:Y:S04]  /*4d60*/  UIADD3 UR5, UPT, UPT, -UR37, URZ, URZ ;  /* 0x000000ff25057290 */ /* 0x000fe8000fffe1ff */
[----:B------:R-:W-:Y:S01]  /*4d70*/  UIMAD UR36, UR41, UR5, UR36 ;  /* 0x00000005292472a4 */ /* 0x000fe2000f8e0224 */
[----:B------:R-:W-:Y:S11]  /*4d80*/  BRA.U !UP5, `(.L_x_66) ;  /* 0x000000010d387547 */ /* 0x000ff6000b800000 */
[----:B------:R-:W-:Y:S01]  /*4d90*/  UISETP.NE.AND UP1, UPT, UR62, URZ, UPT ;  /* 0x000000ff3e00728c */ /* 0x000fe2000bf25270 */
[----:B------:R-:W-:Y:S01]  /*4da0*/  HFMA2 R0, -RZ, RZ, 0, 5.9604644775390625e-08 ;  /* 0x00000001ff007431 */ /* 0x000fe200000001ff */
[----:B------:R-:W1:Y:S01]  /*4db0*/  LDCU.64 UR8, c[0x0][0x358] ;  /* 0x00006b00ff0877ac */ /* 0x000e620008000a00 */
[----:B------:R-:W-:Y:S03]  /*4dc0*/  IMAD.MOV.U32 R89, RZ, RZ, 0x1 ;  /* 0x00000001ff597424 */ /* 0x000fe600078e00ff */
[----:B------:R-:W-:Y:S05]  /*4dd0*/  PLOP3.LUT P2, PT, PT, PT, UP1, 0x80, 0x8 ;  /* 0x000000000008781c */ /* 0x000fea0003f4f018 */
[----:B------:R-:W2:Y:S01]  /*4de0*/  @UP1 LDCU.64 UR4, c[0x0][0x888] ;  /* 0x00011100ff0417ac */ /* 0x000ea20008000a00 */
[----:B------:R-:W-:Y:S07]  /*4df0*/  @UP1 UIMAD UR6, UR49, UR42, URZ ;  /* 0x0000002a310612a4 */ /* 0x000fee000f8e02ff */
[----:B------:R-:W-:Y:S01]  /*4e00*/  @!P2 PRMT R89, R0, 0x7610, R89 ;  /* 0x000076100059a816 */ /* 0x000fe20000000059 */
[----:B--2---:R-:W-:Y:S06]  /*4e10*/  @UP1 UIMAD.WIDE UR4, UR6, 0x4, UR4 ;  /* 0x00000004060418a5 */ /* 0x004fec000f8e0204 */
[----:B------:R-:W-:Y:S01]  /*4e20*/  IMAD.U32 R12, RZ, RZ, UR4 ;  /* 0x00000004ff0c7e24 */ /* 0x000fe2000f8e00ff */
[----:B------:R-:W-:Y:S04]  /*4e30*/  MOV R13, UR5 ;  /* 0x00000005000d7c02 */ /* 0x000fe80008000f00 */
[----:B------:R-:W2:Y:S01]  /*4e40*/  @!UP1 LDCU UR4, c[0x0][0x880] ;  /* 0x00011000ff0497ac */ /* 0x000ea20008000800 */
[----:B-1---5:R1:W5:Y:S02]  /*4e50*/  @P2 LDG.E R41, desc[UR8][R12.64] ;  /* 0x000000080c292981 */ /* 0x022364000c1e1900 */
[----:B-12---:R-:W-:Y:S07]  /*4e60*/  @!P2 IMAD.U32 R41, RZ, RZ, UR4 ;  /* 0x00000004ff29ae24 */ /* 0x006fee000f8e00ff */
.L_x_66:
[----:B-----5:R-:W-:Y:S01]  /*4e70*/  @!P1 FSETP.EQ.AND P3, PT, R41, RZ, PT ;  /* 0x000000ff2900920b */ /* 0x020fe20003f62000 */
[----:B------:R-:W-:Y:S01]  /*4e80*/  @!UPT UIADD3 URZ, UPT, UPT, URZ, URZ, URZ ;  /* 0x000000fffffff290 */ /* 0x000fe2000fffe0ff */
[----:B------:R-:W-:Y:S11]  /*4e90*/  @!P1 BRA `(.L_x_67) ;  /* 0x0000000000149947 */ /* 0x000ff60003800000 */
[----:B------:R-:W-:Y:S02]  /*4ea0*/  LOP3.LUT P1, RZ, R89, 0xff, RZ, 0xc0, !PT ;  /* 0x000000ff59ff7812 */ /* 0x000fe4000782c0ff */
[----:B------:R-:W-:Y:S04]  /*4eb0*/  PLOP3.LUT P3, PT, PT, PT, UP1, 0x80, 0x8 ;  /* 0x000000000008781c */ /* 0x000fe80003f6f018 */
[----:B------:R-:W-:Y:S07]  /*4ec0*/  PLOP3.LUT P3, PT, P3, PT, PT, 0x8, 0x80 ;  /* 0x000000000080781c */ /* 0x000fee0001f6e170 */
[----:B------:R-:W-:Y:S11]  /*4ed0*/  @P1 FSETP.EQ.AND P3, PT, R41, RZ, PT ;  /* 0x000000ff2900120b */ /* 0x000ff60003f62000 */
[----:B------:R-:W-:Y:S02]  /*4ee0*/  @!UPT UIADD3 URZ, UPT, UPT, URZ, URZ, URZ ;  /* 0x000000fffffff290 */ /* 0x000fe4000fffe0ff */
.L_x_67:
[----:B------:R-:W1:Y:S01]  /*4ef0*/  SYNCS.PHASECHK.TRANS64.TRYWAIT P1, [UR31+0x80], R9 ;  /* 0x00008009ff0075a7 */ /* 0x000e62000802111f */
[----:B------:R-:W-:Y:S04]  /*4f00*/  ELECT P2, URZ, PT ;  /* 0x0000000000ff782f */ /* 0x000fe80003840000 */
[----:B------:R-:W-:Y:S01]  /*4f10*/  PLOP3.LUT P2, PT, P3, P2, PT, 0xf2, 0x2f ;  /* 0x00000000002f781c */ /* 0x000fe20001f45e72 */
[----:B------:R-:W-:Y:S01]  /*4f20*/  @!UPT UIADD3 URZ, UPT, UPT, URZ, URZ, URZ ;  /* 0x000000fffffff290 */ /* 0x000fe2000fffe0ff */
[----:B-1----:R-:W-:Y:S11]  /*4f30*/  @!P1 BRA `(.L_x_68) ;  /* 0x0000005400809947 */ /* 0x002ff60003800000 */
.L_x_156:
[----:B------:R-:W-:Y:S01]  /*4f40*/  @!P2 IADD3 R3, P1, PT, R14, 0x580, RZ ;  /* 0x000005800e03a810 */ /* 0x000fe20007f3e0ff */
[----:B------:R-:W-:Y:S01]  /*4f50*/  VOTEU.ALL UP0, P2 ;  /* 0x0000000000ff7886 */ /* 0x000fe20001000000 */
[----:B------:R-:W-:Y:S01]  /*4f60*/  UMOV UR6, 0x0 ;  /* 0x0000000000067882 */ /* 0x000fe20000000000 */
[----:B------:R-:W-:Y:S01]  /*4f70*/  UMOV UR7, 0x10000000 ;  /* 0x1000000000077882 */ /* 0x000fe20000000000 */
[----:B------:R-:W-:Y:S01]  /*4f80*/  @!P2 R2UR UR5, R3 ;  /* 0x000000000305a2ca */ /* 0x000fe200000e0000 */
[----:B-1----:R-:W-:Y:S01]  /*4f90*/  @!P2 IMAD.X R0, RZ, RZ, R15, P1 ;  /* 0x000000ffff00a224 */ /* 0x002fe200008e060f */
[----:B------:R-:W-:Y:S01]  /*4fa0*/  @!UP0 UIADD3 UR32, UPT, UPT, UR31, 0x200, URZ ;  /* 0x000002001f208890 */ /* 0x000fe2000fffe0ff */
[----:B------:R-:W-:Y:S03]  /*4fb0*/  VOTEU.ALL UP0, P2 ;  /* 0x0000000000ff7886 */ /* 0x000fe60001000000 */
[----:B------:R-:W-:Y:S01]  /*4fc0*/  @!P2 R2UR UR4, R0 ;  /* 0x000000000004a2ca */ /* 0x000fe200000e0000 */
[----:B------:R-:W-:Y:S06]  /*4fd0*/  @!P2 IMAD.MOV.U32 R0, RZ, RZ, 0x2000 ;  /* 0x00002000ff00a424 */ /* 0x000fec00078e00ff */
[----:B------:R-:W-:Y:S06]  /*4fe0*/  IMAD.U32 R12, RZ, RZ, UR5 ;  /* 0x00000005ff0c7e24 */ /* 0x000fec000f8e00ff */
[----:B------:R-:W-:Y:S01]  /*4ff0*/  IMAD.U32 R13, RZ, RZ, UR4 ;  /* 0x00000004ff0d7e24 */ /* 0x000fe2000f8e00ff */
[----:B------:R-:W-:Y:S04]  /*5000*/  @!P2 R2UR UR4, R12 ;  /* 0x000000000c04a2ca */ /* 0x000fe800000e0000 */
[----:B------:R-:W-:Y:S11]  /*5010*/  @!P2 R2UR UR5, R13 ;  /* 0x000000000d05a2ca */ /* 0x000ff600000e0000 */
[----:B------:R-:W-:Y:S02]  /*5020*/  @!UPT UIADD3 URZ, UPT, UPT, URZ, URZ, URZ ;  /* 0x000000fffffff290 */ /* 0x000fe4000fffe0ff */
[----:B------:R1:W-:Y:S01]  /*5030*/  @!UP0 UTMALDG.4D [UR32], [UR4], desc[UR6] ;  /* 0x00000620040085b4 */ /* 0x0003e20008019000 */
[----:B------:R1:W-:Y:S01]  /*5040*/  @!P2 SYNCS.ARRIVE.TRANS64.RED.A0TR RZ, [UR31+0x60], R0 ;  /* 0x00006000ffffa9a7 */ /* 0x0003e2000830041f */
[----:B------:R-:W-:Y:S01]  /*5050*/  SYNCS.ARRIVE.TRANS64.RED.A1T0 RZ, [UR61], RZ ;  /* 0x000000ffffff79a7 */ /* 0x000fe2000810043d */
[----:B------:R-:W2:Y:S02]  /*5060*/  SYNCS.PHASECHK.TRANS64.TRYWAIT P1, [UR31+0x88], R9 ;  /* 0x00008809ff0075a7 */ /* 0x000ea4000802111f */
[----:B-12---:R-:W-:Y:S05]  /*5070*/  @!P1 BRA `(.L_x_69) ;  /* 0x0000005400489947 */ /* 0x006fea0003800000 */
.L_x_158:
[----:B------:R-:W-:Y:S01]  /*5080*/  @!P2 IADD3 R3, P1, PT, R14, 0x580, RZ ;  /* 0x000005800e03a810 */ /* 0x000fe20007f3e0ff */
[----:B------:R-:W-:Y:S01]  /*5090*/  VOTEU.ALL UP0, P2 ;  /* 0x0000000000ff7886 */ /* 0x000fe20001000000 */
[----:B------:R-:W-:Y:S01]  /*50a0*/  UMOV UR6, 0x0 ;  /* 0x0000000000067882 */ /* 0x000fe20000000000 */
[----:B------:R-:W-:Y:S01]  /*50b0*/  UMOV UR7, 0x10000000 ;  /* 0x1000000000077882 */ /* 0x000fe20000000000 */
[----:B------:R-:W-:Y:S01]  /*50c0*/  @!P2 R2UR UR5, R3 ;  /* 0x000000000305a2ca */ /* 0x000fe200000e0000 */
[----:B-1----:R-:W-:Y:S01]  /*50d0*/  @!P2 IMAD.X R0, RZ, RZ, R15, P1 ;  /* 0x000000ffff00a224 */ /* 0x002fe200008e060f */
[----:B------:R-:W-:Y:S02]  /*50e0*/  @!UP0 UIADD3 UR26, UPT, UPT, UR34, 0x20, URZ ;  /* 0x00000020221a8890 */ /* 0x000fe4000fffe0ff */
[----:B------:R-:W-:Y:S02]  /*50f0*/  @!UP0 UIADD3 UR24, UPT, UPT, UR31, 0x2200, URZ ;  /* 0x000022001f188890 */ /* 0x000fe4000fffe0ff */
[----:B------:R-:W-:Y:S01]  /*5100*/  @!P2 R2UR UR4, R0 ;  /* 0x000000000004a2ca */ /* 0x000fe200000e0000 */
[----:B------:R-:W-:Y:S01]  /*5110*/  VOTEU.ALL UP0, P2 ;  /* 0x0000000000ff7886 */ /* 0x000fe20001000000 */
[----:B------:R-:W-:Y:S01]  /*5120*/  @!P2 IMAD.MOV.U32 R0, RZ, RZ, 0x2000 ;  /* 0x00002000ff00a424 */ /* 0x000fe200078e00ff */
[----:B------:R-:W-:Y:S01]  /*5130*/  UMOV UR27, UR35 ;  /* 0x00000023001b7c82 */ /* 0x000fe20008000000 */
[----:B------:R-:W-:Y:S01]  /*5140*/  UMOV UR28, UR36 ;  /* 0x00000024001c7c82 */ /* 0x000fe20008000000 */
[----:B------:R-:W-:Y:S02]  /*5150*/  UMOV UR29, UR37 ;  /* 0x00000025001d7c82 */ /* 0x000fe40008000000 */
        /* <DEDUP_REMOVED lines=10> */
.L_x_160:
[----:B------:R-:W-:Y:S01]  /*5200*/  @!P2 IADD3 R3, P1, PT, R14, 0x580, RZ ;  /* 0x000005800e03a810 */ /* 0x000fe20007f3e0ff */
[----:B------:R-:W-:Y:S01]  /*5210*/  VOTEU.ALL UP0, P2 ;  /* 0x0000000000ff7886 */ /* 0x000fe20001000000 */
[----:B------:R-:W-:Y:S01]  /*5220*/  UMOV UR6, 0x0 ;  /* 0x0000000000067882 */ /* 0x000fe20000000000 */
[----:B------:R-:W-:Y:S01]  /*5230*/  UMOV UR7, 0x10000000 ;  /* 0x1000000000077882 */ /* 0x000fe20000000000 */
[----:B------:R-:W-:Y:S01]  /*5240*/  @!P2 R2UR UR5, R3 ;  /* 0x000000000305a2ca */ /* 0x000fe200000e0000 */
[----:B-1----:R-:W-:Y:S01]  /*5250*/  @!P2 IMAD.X R0, RZ, RZ, R15, P1 ;  /* 0x000000ffff00a224 */ /* 0x002fe200008e060f */
[----:B------:R-:W-:Y:S01]  /*5260*/  @!UP0 UIADD3 UR18, UPT, UPT, UR34, 0x40, URZ ;  /* 0x0000004022128890 */ /* 0x000fe2000fffe0ff */
[----:B------:R-:W-:Y:S01]  /*5270*/  @P0 SHF.R.U32.HI R4, RZ, 0x10, R5 ;  /* 0x00000010ff040819 */ /* 0x000fe20000011605 */
[----:B------:R-:W-:Y:S02]  /*5280*/  @!UP0 UIADD3 UR16, UPT, UPT, UR31, 0x4200, URZ ;  /* 0x000042001f108890 */ /* 0x000fe4000fffe0ff */
[----:B------:R-:W-:Y:S01]  /*5290*/  @!P2 R2UR UR4, R0 ;  /* 0x000000000004a2ca */ /* 0x000fe200000e0000 */
[----:B------:R-:W-:Y:S01]  /*52a0*/  VOTEU.ALL UP0, P2 ;  /* 0x0000000000ff7886 */ /* 0x000fe20001000000 */
[----:B------:R-:W-:Y:S01]  /*52b0*/  @!P2 IMAD.MOV.U32 R0, RZ, RZ, 0x2000 ;  /* 0x00002000ff00a424 */ /* 0x000fe200078e00ff */
[----:B------:R-:W-:Y:S01]  /*52c0*/  UMOV UR19, UR35 ;  /* 0x0000002300137c82 */ /* 0x000fe20008000000 */
[----:B------:R-:W-:Y:S01]  /*52d0*/  UMOV UR20, UR36 ;  /* 0x0000002400147c82 */ /* 0x000fe20008000000 */
[----:B------:R-:W-:Y:S01]  /*52e0*/  UMOV UR21, UR37 ;  /* 0x0000002500157c82 */ /* 0x000fe20008000000 */
[----:B------:R-:W-:Y:S01]  /*52f0*/  @P0 R2UR UR49, R4 ;  /* 0x00000000043102ca */ /* 0x000fe200000e0000 */
        /* <DEDUP_REMOVED lines=10> */
.L_x_162:
[----:B------:R-:W-:Y:S01]  /*53a0*/  @!P2 IADD3 R3, P0, PT, R14, 0x580, RZ ;  /* 0x000005800e03a810 */ /* 0x000fe20007f1e0ff */
[----:B------:R-:W-:Y:S01]  /*53b0*/  VOTEU.ALL UP0, P2 ;  /* 0x0000000000ff7886 */ /* 0x000fe20001000000 */
[----:B------:R-:W-:Y:S01]  /*53c0*/  UMOV UR6, 0x0 ;  /* 0x0000000000067882 */ /* 0x000fe20000000000 */
[----:B------:R-:W-:Y:S01]  /*53d0*/  UMOV UR7, 0x10000000 ;  /* 0x1000000000077882 */ /* 0x000fe20000000000 */
[----:B------:R-:W-:Y:S01]  /*53e0*/  @!P2 R2UR UR5, R3 ;  /* 0x000000000305a2ca */ /* 0x000fe200000e0000 */
[----:B-1----:R-:W-:Y:S01]  /*53f0*/  @!P2 IMAD.X R0, RZ, RZ, R15, P0 ;  /* 0x000000ffff00a224 */ /* 0x002fe200000e060f */
[----:B------:R-:W-:Y:S01]  /*5400*/  @!UP0 UIADD3 UR10, UPT, UPT, UR34, 0x60, URZ ;  /* 0x00000060220a8890 */ /* 0x000fe2000fffe0ff */
[----:B------:R-:W-:Y:S01]  /*5410*/  LOP3.LUT R10, R10, 0x1, RZ, 0x3c, !PT ;  /* 0x000000010a0a7812 */ /* 0x000fe200078e3cff */
[----:B------:R-:W-:Y:S01]  /*5420*/  @!UP0 UIADD3 UR8, UPT, UPT, UR31, 0x6200, URZ ;  /* 0x000062001f088890 */ /* 0x000fe2000fffe0ff */
[----:B------:R-:W-:Y:S01]  /*5430*/  LOP3.LUT R8, R8, 0x1, RZ, 0x3c, !PT ;  /* 0x0000000108087812 */ /* 0x000fe200078e3cff */
[----:B------:R-:W-:Y:S01]  /*5440*/  @!UP0 UIADD3 UR9, UPT, UPT, UR31, 0x78, URZ ;  /* 0x000000781f098890 */ /* 0x000fe2000fffe0ff */
[----:B------:R-:W-:Y:S01]  /*5450*/  @!P2 R2UR UR4, R0 ;  /* 0x000000000004a2ca */ /* 0x000fe200000e0000 */
[----:B------:R-:W-:Y:S01]  /*5460*/  VOTEU.ALL UP0, P2 ;  /* 0x0000000000ff7886 */ /* 0x000fe20001000000 */
[----:B------:R-:W-:Y:S01]  /*5470*/  UMOV UR11, UR35 ;  /* 0x00000023000b7c82 */ /* 0x000fe20008000000 */
[----:B------:R-:W-:Y:S01]  /*5480*/  UMOV UR12, UR36 ;  /* 0x00000024000c7c82 */ /* 0x000fe20008000000 */
[----:B------:R-:W-:Y:S01]  /*5490*/  UMOV UR13, UR37 ;  /* 0x00000025000d7c82 */ /* 0x000fe20008000000 */
[----:B------:R-:W-:Y:S01]  /*54a0*/  UIADD3 UR20, UPT, UPT, UR14, UR55, URZ ;  /* 0x000000370e147290 */ /* 0x000fe2000fffe0ff */
[----:B------:R-:W-:Y:S01]  /*54b0*/  IMAD.U32 R4, RZ, RZ, UR5 ;  /* 0x00000005ff047e24 */ /* 0x000fe2000f8e00ff */
[----:B------:R-:W-:Y:S02]  /*54c0*/  UIADD3 UR24, UPT, UPT, UR15, UR54, URZ ;  /* 0x000000360f187290 */ /* 0x000fe4000fffe0ff */
[----:B------:R-:W-:Y:S04]  /*54d0*/  UPLOP3.LUT UP2, UPT, UPT, UPT, UPT, 0x80, 0x8 ;  /* 0x000000000008789c */ /* 0x000fe80003f4f070 */
[----:B------:R-:W-:Y:S01]  /*54e0*/  IMAD.U32 R5, RZ, RZ, UR4 ;  /* 0x00000004ff057e24 */ /* 0x000fe2000f8e00ff */
[----:B------:R-:W-:Y:S04]  /*54f0*/  @!P2 R2UR UR4, R4 ;  /* 0x000000000404a2ca */ /* 0x000fe800000e0000 */
[----:B------:R-:W-:Y:S11]  /*5500*/  @!P2 R2UR UR5, R5 ;  /* 0x000000000505a2ca */ /* 0x000ff600000e0000 */
[----:B------:R-:W-:Y:S02]  /*5510*/  @!UPT UIADD3 URZ, UPT, UPT, URZ, URZ, URZ ;  /* 0x000000fffffff290 */ /* 0x000fe4000fffe0ff */
[----:B------:R1:W-:Y:S01]  /*5520*/  @!UP0 UTMALDG.4D [UR8], [UR4], desc[UR6] ;  /* 0x00000608040085b4 */ /* 0x0003e20008019000 */
[----:B------:R1:W-:Y:S01]  /*5530*/  @!P2 SYNCS.ARRIVE.TRANS64.RED.A0TR RZ, [UR31+0x78], R2 ;  /* 0x00007802ffffa9a7 */ /* 0x0003e2000830041f */
[----:B------:R-:W-:Y:S01]  /*5540*/  SYNCS.ARRIVE.TRANS64.RED.A1T0 RZ, [UR58], RZ ;  /* 0x000000ffffff79a7 */ /* 0x000fe2000810043a */
[----:B------:R-:W-:Y:S05]  /*5550*/  BRA.U UP3, `(.L_x_72) ;  /* 0xffffffed03c47547 */ /* 0x000fea000b83ffff */
[----:B------:R-:W-:-:S04]  /*5560*/  SHF.L.U32 R3, R10, 0x1f, RZ ;  /* 0x0000001f0a037819 */ /* 0x000fc800000006ff */
[----:B------:R-:W2:Y:S02]  /*5570*/  SYNCS.PHASECHK.TRANS64.TRYWAIT P0, [UR31+0x80], R3 ;  /* 0x00008003ff0075a7 */ /* 0x000ea4000800111f */
[----:B--2---:R-:W-:Y:S05]  /*5580*/  @!P0 BRA `(.L_x_73) ;  /* 0x00000050004c8947 */ /* 0x004fea0003800000 */
.L_x_164:
[----:B------:R-:W3:Y:S02]  /*5590*/  SYNCS.PHASECHK.TRANS64.TRYWAIT P0, [UR31+0x88], R3 ;  /* 0x00008803ff0075a7 */ /* 0x000ee4000800111f */
[----:B---3--:R-:W-:Y:S05]  /*55a0*/  @!P0 BRA `(.L_x_74) ;  /* 0x00000050005c8947 */ /* 0x008fea0003800000 */
.L_x_166:
[----:B------:R-:W3:Y:S02]  /*55b0*/  SYNCS.PHASECHK.TRANS64.TRYWAIT P0, [UR31+0x90], R3 ;  /* 0x00009003ff0075a7 */ /* 0x000ee4000800111f */
[----:B---3--:R-:W-:Y:S05]  /*55c0*/  @!P0 BRA `(.L_x_75) ;  /* 0x00000050006c8947 */ /* 0x008fea0003800000 */
.L_x_168:
[----:B--2---:R-:W-:-:S07]  /*55d0*/  MOV R0, UR31 ;  /* 0x0000001f00007c02 */ /* 0x004fce0008000f00 */
.L_x_76:
[----:B--2---:R-:W-:-:S04]  /*55e0*/  SHF.L.U32 R3, R10, 0x1f, RZ ;  /* 0x0000001f0a037819 */ /* 0x004fc800000006ff */
[----:B------:R2:W3:Y:S03]  /*55f0*/  SYNCS.PHASECHK.TRANS64.TRYWAIT P0, [R0+URZ+0x98], R3 ;  /* 0x00009803000075a7 */ /* 0x0004e600080011ff */
[----:B---3--:R-:W-:Y:S05]  /*5600*/  @!P0 NANOSLEEP.SYNCS 0x989680 ;  /* 0x009896800000895d */ /* 0x008fea0003900000 */
[----:B------:R-:W3:Y:S02]  /*5610*/  @!P0 SYNCS.PHASECHK.TRANS64 P0, [R0+URZ+0x98], R3 ;  /* 0x00009803000085a7 */ /* 0x000ee400080010ff */
[----:B-1-3--:R-:W-:Y:S05]  /*5620*/  @P0 EXIT ;  /* 0x000000000000094d */ /* 0x00afea0003800000 */
[----:B------:R-:W-:Y:S05]  /*5630*/  BRA `(.L_x_76) ;  /* 0xfffffffc00e87947 */ /* 0x000fea000383ffff */
.L_x_61:
[----:B------:R-:W-:-:S06]  /*5640*/  UISETP.GE.AND UP0, UPT, UR18, 0x4, UPT ;  /* 0x000000041200788c */ /* 0x000fcc000bf06270 */
[----:B------:R-:W-:-:S13]  /*5650*/  PLOP3.LUT P0, PT, PT, PT, UP0, 0x80, 0x8 ;  /* 0x000000000008781c */ /* 0x000fda0003f0f008 */
[----:B-1----:R-:W-:Y:S05]  /*5660*/  @!P0 EXIT ;  /* 0x000000000000894d */ /* 0x002fea0003800000 */
[----:B------:R-:W1:Y:S08]  /*5670*/  S2UR UR4, SR_CgaCtaId ;  /* 0x00000000000479c3 */ /* 0x000e700000008800 */
[----:B------:R-:W-:Y:S01]  /*5680*/  BAR.SYNC.DEFER_BLOCKING 0x6, 0xa0 ;  /* 0x0182800000007b1d */ /* 0x000fe20000010000 */
[C---:B------:R-:W-:Y:S01]  /*5690*/  IMAD.SHL.U32 R0, R87.reuse, 0x20, RZ ;  /* 0x0000002057007824 */ /* 0x040fe200078e00ff */
[C---:B------:R-:W-:Y:S01]  /*56a0*/  LOP3.LUT R88, R87.reuse, 0x60, RZ, 0xc0, !PT ;  /* 0x0000006057587812 */ /* 0x040fe200078ec0ff */
[C---:B------:R-:W-:Y:S01]  /*56b0*/  IMAD.SHL.U32 R5, R87.reuse, 0x4, RZ ;  /* 0x0000000457057824 */ /* 0x040fe200078e00ff */
[C---:B------:R-:W-:Y:S01]  /*56c0*/  LOP3.LUT R3, R87.reuse, 0x2, RZ, 0xc0, !PT ;  /* 0x0000000257037812 */ /* 0x040fe200078ec0ff */
[----:B------:R-:W-:Y:S01]  /*56d0*/  IMAD.U32 R37, R87, 0x10000, RZ ;  /* 0x0001000057257824 */ /* 0x000fe200078e00ff */
[----:B------:R-:W-:-:S02]  /*56e0*/  UMOV UR48, 0x400 ;  /* 0x0000040000307882 */ /* 0x000fc40000000000 */
[----:B------:R-:W2:Y:S01]  /*56f0*/  LDC.64 R78, c[0x0][0x8b0] ;  /* 0x00022c00ff4e7b82 */ /* 0x000ea20000000a00 */
[----:B------:R-:W3:Y:S01]  /*5700*/  LDCU.64 UR6, c[0x0][0x890] ;  /* 0x00011200ff0677ac */ /* 0x000ee20008000a00 */
[----:B------:R-:W-:Y:S01]  /*5710*/  LOP3.LUT R2, R0, 0xc0, RZ, 0xc0, !PT ;  /* 0x000000c000027812 */ /* 0x000fe200078ec0ff */
[----:B------:R-:W-:Y:S01]  /*5720*/  HFMA2 R83, -RZ, RZ, 0, 0 ;  /* 0x00000000ff537431 */ /* 0x000fe200000001ff */
[----:B------:R-:W-:Y:S01]  /*5730*/  LOP3.LUT R87, R87, 0x4, RZ, 0xc0, !PT ;  /* 0x0000000457577812 */ /* 0x000fe200078ec0ff */
[----:B------:R-:W-:Y:S01]  /*5740*/  USHF.R.S32.HI UR52, URZ, 0x1f, UR5 ;  /* 0x0000001fff347899 */ /* 0x000fe20008011405 */
[----:B------:R-:W-:Y:S01]  /*5750*/  LOP3.LUT R5, R2, 0x18, R5, 0xf8, !PT ;  /* 0x0000001802057812 */ /* 0x000fe200078ef805 */
[----:B------:R-:W-:Y:S01]  /*5760*/  IMAD.MOV.U32 R85, RZ, RZ, 0x1 ;  /* 0x00000001ff557424 */ /* 0x000fe200078e00ff */
[----:B------:R-:W4:Y:S01]  /*5770*/  LDC.64 R76, c[0x0][0x8a8] ;  /* 0x00022a00ff4c7b82 */ /* 0x000f220000000a00 */
[----:B------:R-:W-:Y:S01]  /*5780*/  ULEA.HI UR52, UR52, UR5, URZ, 0x7 ;  /* 0x0000000534347291 */ /* 0x000fe2000f8f38ff */
[----:B------:R-:W-:Y:S01]  /*5790*/  LOP3.LUT R5, R5, 0xf20, R0, 0xf8, !PT ;  /* 0x00000f2005057812 */ /* 0x000fe200078ef800 */
[----:B------:R-:W-:Y:S01]  /*57a0*/  IMAD.MOV.U32 R36, RZ, RZ, RZ ;  /* 0x000000ffff247224 */ /* 0x000fe200078e00ff */
[----:B------:R-:W-:Y:S01]  /*57b0*/  LOP3.LUT R37, R37, 0x600000, RZ, 0xc0, !PT ;  /* 0x0060000025257812 */ /* 0x000fe200078ec0ff */
[----:B------:R-:W-:Y:S01]  /*57c0*/  IMAD.MOV.U32 R84, RZ, RZ, RZ ;  /* 0x000000ffff547224 */ /* 0x000fe200078e00ff */
[----:B------:R-:W2:Y:S01]  /*57d0*/  LDCU UR61, c[0x0][0x370] ;  /* 0x00006e00ff3d77ac */ /* 0x000ea20008000800 */
[----:B-1----:R-:W-:Y:S01]  /*57e0*/  ULEA UR48, UR4, UR48, 0x18 ;  /* 0x0000003004307291 */ /* 0x002fe2000f8ec0ff */
[----:B---3--:R-:W-:Y:S01]  /*57f0*/  MOV R92, UR6 ;  /* 0x00000006005c7c02 */ /* 0x008fe20008000f00 */
[----:B------:R-:W-:Y:S01]  /*5800*/  IMAD.U32 R91, RZ, RZ, UR7 ;  /* 0x00000007ff5b7e24 */ /* 0x000fe2000f8e00ff */
[----:B------:R-:W1:Y:S01]  /*5810*/  LDCU UR45, c[0x0][0xb0c] ;  /* 0x00016180ff2d77ac */ /* 0x000e620008000800 */
[----:B------:R-:W-:-:S05]  /*5820*/  UIADD3 UR4, UPT, UPT, UR48, 0x200, URZ ;  /* 0x0000020030047890 */ /* 0x000fca000fffe0ff */
[----:B------:R-:W3:Y:S01]  /*5830*/  LDS R6, [UR48+0x100] ;  /* 0x00010030ff067984 */ /* 0x000ee20008000800 */
[----:B------:R-:W1:Y:S01]  /*5840*/  LDCU UR38, c[0x0][0xb30] ;  /* 0x00016600ff2677ac */ /* 0x000e620008000800 */
[----:B------:R-:W-:Y:S01]  /*5850*/  MOV R80, UR4 ;  /* 0x0000000400507c02 */ /* 0x000fe20008000f00 */
[----:B------:R-:W1:Y:S03]  /*5860*/  LDCU.64 UR54, c[0x0][0x888] ;  /* 0x00011100ff3677ac */ /* 0x000e660008000a00 */
[----:B------:R-:W-:Y:S01]  /*5870*/  LEA R86, R5, R80, 0x1 ;  /* 0x0000005005567211 */ /* 0x000fe200078e08ff */
[----:B------:R-:W1:Y:S04]  /*5880*/  LDCU.64 UR46, c[0x0][0xb28] ;  /* 0x00016500ff2e77ac */ /* 0x000e680008000a00 */
[--C-:B------:R-:W-:Y:S01]  /*5890*/  IMAD R96, R3, -0x10, R86.reuse ;  /* 0xfffffff003607824 */ /* 0x100fe200078e0256 */
[----:B------:R-:W1:Y:S01]  /*58a0*/  LDCU.128 UR56, c[0x0][0xb10] ;  /* 0x00016200ff3877ac */ /* 0x000e620008000c00 */
[----:B------:R-:W-:Y:S01]  /*58b0*/  IMAD R94, R87, -0x10, R86 ;  /* 0xfffffff0575e7824 */ /* 0x000fe200078e0256 */
[----:B------:R-:W1:Y:S01]  /*58c0*/  LDCU UR60, c[0x0][0x374] ;  /* 0x00006e80ff3c77ac */ /* 0x000e620008000800 */
[----:B------:R-:W-:Y:S01]  /*58d0*/  USHF.R.S32.HI UR52, URZ, 0x7, UR52 ;  /* 0x00000007ff347899 */ /* 0x000fe20008011434 */
[----:B------:R-:W-:Y:S01]  /*58e0*/  UMOV UR53, URZ ;  /* 0x000000ff00357c82 */ /* 0x000fe20008000000 */
[----:B------:R-:W-:Y:S01]  /*58f0*/  UMOV UR50, URZ ;  /* 0x000000ff00327c82 */ /* 0x000fe20008000000 */
[C---:B---3--:R-:W-:Y:S01]  /*5900*/  VIADD R7, R6.reuse, 0x80 ;  /* 0x0000008006077836 */ /* 0x048fe20000000000 */
[----:B------:R-:W-:-:S04]  /*5910*/  LOP3.LUT R6, R6, 0xffff, RZ, 0xc0, !PT ;  /* 0x0000ffff06067812 */ /* 0x000fc800078ec0ff */
[----:B------:R-:W-:-:S05]  /*5920*/  LOP3.LUT R7, R7, 0xffff, RZ, 0xc0, !PT ;  /* 0x0000ffff07077812 */ /* 0x000fca00078ec0ff */
[----:B-12-4-:R3:W-:Y:S02]  /*5930*/  STL.64 [R1], R6 ;  /* 0x0000000601007387 */ /* 0x0167e40000100a00 */
.L_x_120:
[----:B------:R-:W-:Y:S04]  /*5940*/  SHF.L.U32 R3, R83, 0x1f, RZ ;  /* 0x0000001f53037819 */ /* 0x000fe800000006ff */
[----:B-1----:R-:W1:Y:S02]  /*5950*/  SYNCS.PHASECHK.TRANS64.TRYWAIT P0, [UR48+0xb0], R3 ;  /* 0x0000b003ff0075a7 */ /* 0x002e640008001130 */
[----:B-1-3--:R-:W-:Y:S05]  /*5960*/  @!P0 BRA `(.L_x_77) ;  /* 0x0000004c009c8947 */ /* 0x00afea0003800000 */
.L_x_170:
[----:B---3--:R-:W2:Y:S01]  /*5970*/  LDS.128 R4, [UR48+0xf0] ;  /* 0x0000f030ff047984 */ /* 0x008ea20008000c00 */
[----:B------:R-:W-:Y:S01]  /*5980*/  UIADD3 UR4, UPT, UPT, UR48, 0xb8, URZ ;  /* 0x000000b830047890 */ /* 0x000fe2000fffe0ff */
[----:B------:R-:W-:Y:S01]  /*5990*/  IMAD R2, R36, 0x4, R1 ;  /* 0x0000000424027824 */ /* 0x000fe200078e0201 */
[----:B------:R-:W-:Y:S02]  /*59a0*/  UISETP.GE.AND UP0, UPT, UR39, 0x1, UPT ;  /* 0x000000012700788c */ /* 0x000fe4000bf06270 */
[----:B------:R-:W-:Y:S01]  /*59b0*/  UPRMT UR4, URZ, 0x654, UR4 ;  /* 0x00000654ff047896 */ /* 0x000fe20008000004 */
[----:B------:R-:W-:Y:S01]  /*59c0*/  @!PT LDS RZ, [RZ] ;  /* 0x00000000fffff984 */ /* 0x000fe20000000800 */
[----:B------:R-:W-:Y:S01]  /*59d0*/  @!PT LDS RZ, [RZ] ;  /* 0x00000000fffff984 */ /* 0x000fe20000000800 */
[----:B------:R-:W-:Y:S01]  /*59e0*/  @!PT LDS RZ, [RZ] ;  /* 0x00000000fffff984 */ /* 0x000fe20000000800 */
[----:B------:R-:W-:Y:S01]  /*59f0*/  @!PT LDS RZ, [RZ] ;  /* 0x00000000fffff984 */ /* 0x000fe20000000800 */
[----:B------:R3:W-:Y:S06]  /*5a00*/  MEMBAR.ALL.CTA ;  /* 0x0000000000007992 */ /* 0x0007ec0000008000 */
[----:B---3--:R-:W3:Y:S02]  /*5a10*/  FENCE.VIEW.ASYNC.S ;  /* 0x00000000000073c6 */ /* 0x008ee40000000000 */
[----:B---3--:R-:W-:Y:S06]  /*5a20*/  SYNCS.ARRIVE.TRANS64.RED.A1T0 RZ, [UR4], RZ ;  /* 0x000000ffffff79a7 */ /* 0x008fec0008100404 */
[----:B------:R-:W5:Y:S01]  /*5a30*/  LDL R2, [R2] ;  /* 0x0000000002027983 */ /* 0x000f620000100800 */
[----:B--2---:R-:W-:Y:S11]  /*5a40*/  LOP3.LUT P0, RZ, R6, 0x1, RZ, 0xc0, !PT ;  /* 0x0000000106ff7812 */ /* 0x004ff6000780c0ff */
[----:B------:R-:W-:Y:S02]  /*5a50*/  @!UPT UIADD3 URZ, UPT, UPT, URZ, URZ, URZ ;  /* 0x000000fffffff290 */ /* 0x000fe4000fffe0ff */
[----:B------:R-:W-:Y:S01]  /*5a60*/  VOTEU.ANY UP1, P0 ;  /* 0x0000000000ff7886 */ /* 0x000fe20000020100 */
[----:B------:R-:W-:Y:S01]  /*5a70*/  PLOP3.LUT P0, PT, PT, PT, UP1, 0x80, 0x8 ;  /* 0x000000000008781c */ /* 0x000fe20003f0f018 */
[----:B------:R-:W-:Y:S11]  /*5a80*/  UP2UR UR62, UPR, URZ, 0x2 ;  /* 0x00000002ff3e7883 */ /* 0x000ff60008000000 */
[----:B------:R-:W-:Y:S01]  /*5a90*/  @!UPT UIADD3 URZ, UPT, UPT, URZ, URZ, URZ ;  /* 0x000000fffffff290 */ /* 0x000fe2000fffe0ff */
[----:B-1----:R-:W-:Y:S02]  /*5aa0*/  @P0 MOV R3, R4 ;  /* 0x0000000400030202 */ /* 0x002fe40000000f00 */
[----:B------:R-:W-:Y:S02]  /*5ab0*/  @P0 LOP3.LUT R0, R5, 0xffff, RZ, 0xc0, !PT ;  /* 0x0000ffff05000812 */ /* 0x000fe400078ec0ff */
[----:B------:R-:W-:Y:S02]  /*5ac0*/  @P0 R2UR UR5, R3 ;  /* 0x00000000030502ca */ /* 0x000fe400000e0000 */
[----:B------:R-:W-:Y:S01]  /*5ad0*/  @P0 R2UR UR4, R0 ;  /* 0x00000000000402ca */ /* 0x000fe200000e0000 */
[----:B------:R-:W-:Y:S05]  /*5ae0*/  IMAD.U32 R0, RZ, RZ, UR52 ;  /* 0x00000034ff007e24 */ /* 0x000fea000f8e00ff */
[----:B------:R-:W-:Y:S05]  /*5af0*/  IABS R3, R0 ;  /* 0x0000000000037213 */ /* 0x000fea0000000000 */
[----:B------:R-:W-:Y:S02]  /*5b00*/  @UP1 UMOV UR37, UR5 ;  /* 0x0000000500251c82 */ /* 0x000fe40008000000 */
[----:B------:R-:W-:Y:S01]  /*5b10*/  @UP1 UMOV UR36, UR4 ;  /* 0x0000000400241c82 */ /* 0x000fe20008000000 */
[----:B------:R-:W-:Y:S05]  /*5b20*/  BRA.U !UP0, `(.L_x_78) ;  /* 0x0000000108cc7547 */ /* 0x000fea000b800000 */
[----:B------:R-:W1:Y:S01]  /*5b30*/  LDCU UR9, c[0x0][0xb20] ;  /* 0x00016400ff0977ac */ /* 0x000e620008000800 */
[----:B------:R-:W-:Y:S02]  /*5b40*/  UIMAD.WIDE.U32 UR4, UR60, UR59, URZ ;  /* 0x0000003b3c0472a5 */ /* 0x000fe4000f8e00ff */
[----:B------:R-:W-:Y:S02]  /*5b50*/  UIMAD.WIDE.U32 UR6, UR61, UR56, URZ ;  /* 0x000000383d0672a5 */ /* 0x000fe4000f8e00ff */
[----:B------:R-:W-:Y:S02]  /*5b60*/  UIMAD.WIDE.U32 UR10, UR36, UR59, URZ ;  /* 0x0000003b240a72a5 */ /* 0x000fe4000f8e00ff */
[----:B------:R-:W-:Y:S02]  /*5b70*/  UISETP.NE.AND UP0, UPT, UR58, 0x1, UPT ;  /* 0x000000013a00788c */ /* 0x000fe4000bf05270 */
[----:B------:R-:W-:Y:S02]  /*5b80*/  UISETP.NE.AND UP1, UPT, UR45, 0x1, UPT ;  /* 0x000000012d00788c */ /* 0x000fe4000bf25270 */
[----:B------:R-:W-:Y:S02]  /*5b90*/  UISETP.NE.AND UP2, UPT, UR39, 0x1, UPT ;  /* 0x000000012700788c */ /* 0x000fe4000bf45270 */
[----:B------:R-:W-:Y:S01]  /*5ba0*/  UIMAD.WIDE.U32 UR12, UR37, UR56, URZ ;  /* 0x00000038250c72a5 */ /* 0x000fe2000f8e00ff */
[----:B------:R-:W-:Y:S01]  /*5bb0*/  UMOV UR4, UR5 ;  /* 0x0000000500047c82 */ /* 0x000fe20008000000 */
[----:B------:R-:W-:Y:S01]  /*5bc0*/  UMOV UR6, UR11 ;  /* 0x0000000b00067c82 */ /* 0x000fe20008000000 */
[----:B-1----:R-:W-:Y:S03]  /*5bd0*/  USHF.R.U32.HI UR8, URZ, UR9, UR4 ;  /* 0x00000009ff087299 */ /* 0x002fe60008011604 */
[----:B------:R-:W-:Y:S02]  /*5be0*/  UMOV UR4, UR7 ;  /* 0x0000000700047c82 */ /* 0x000fe40008000000 */
[----:B------:R-:W-:Y:S02]  /*5bf0*/  USHF.R.U32.HI UR5, URZ, UR57, UR4 ;  /* 0x00000039ff057299 */ /* 0x000fe40008011604 */
[----:B------:R-:W-:Y:S02]  /*5c00*/  USEL UR4, UR60, UR8, !UP0 ;  /* 0x000000083c047287 */ /* 0x000fe4000c000000 */
[----:B------:R-:W-:Y:S02]  /*5c10*/  USHF.R.U32.HI UR8, URZ, UR9, UR6 ;  /* 0x00000009ff087299 */ /* 0x000fe40008011606 */
[----:B------:R-:W-:Y:S02]  /*5c20*/  UIMAD.WIDE.U32 UR6, UR4, UR46, URZ ;  /* 0x0000002e040672a5 */ /* 0x000fe4000f8e00ff */
[----:B------:R-:W-:Y:S02]  /*5c30*/  USEL UR9, UR61, UR5, !UP1 ;  /* 0x000000053d097287 */ /* 0x000fe4000c800000 */
[----:B------:R-:W-:Y:S02]  /*5c40*/  USEL UR8, UR36, UR8, !UP0 ;  /* 0x0000000824087287 */ /* 0x000fe4000c000000 */
[----:B------:R-:W-:Y:S01]  /*5c50*/  UIMAD.WIDE.U32 UR10, UR9, UR46, URZ ;  /* 0x0000002e090a72a5 */ /* 0x000fe2000f8e00ff */
[----:B------:R-:W-:Y:S01]  /*5c60*/  UMOV UR6, UR7 ;  /* 0x0000000700067c82 */ /* 0x000fe20008000000 */
[----:B------:R-:W-:Y:S01]  /*5c70*/  UMOV UR5, UR13 ;  /* 0x0000000d00057c82 */ /* 0x000fe20008000000 */
[----:B------:R-:W-:Y:S02]  /*5c80*/  @UP2 USHF.R.U32.HI UR4, URZ, UR47, UR6 ;  /* 0x0000002fff042299 */ /* 0x000fe40008011606 */
[----:B------:R-:W-:Y:S02]  /*5c90*/  USHF.R.U32.HI UR5, URZ, UR57, UR5 ;  /* 0x00000039ff057299 */ /* 0x000fe40008011605 */
[----:B------:R-:W-:Y:S02]  /*5ca0*/  UIMAD UR4, UR39, UR4, URZ ;  /* 0x00000004270472a4 */ /* 0x000fe4000f8e02ff */
[----:B------:R-:W-:Y:S02]  /*5cb0*/  USEL UR5, UR37, UR5, !UP1 ;  /* 0x0000000525057287 */ /* 0x000fe4000c800000 */
[----:B------:R-:W-:Y:S01]  /*5cc0*/  UISETP.GE.AND UP0, UPT, UR8, UR4, UPT ;  /* 0x000000040800728c */ /* 0x000fe2000bf06270 */
[----:B------:R-:W-:Y:S01]  /*5cd0*/  UMOV UR6, UR11 ;  /* 0x0000000b00067c82 */ /* 0x000fe20008000000 */
[----:B------:R-:W-:Y:S02]  /*5ce0*/  UIMAD.WIDE.U32 UR10, UR8, UR46, URZ ;  /* 0x0000002e080a72a5 */ /* 0x000fe4000f8e00ff */
[----:B------:R-:W-:Y:S04]  /*5cf0*/  @UP2 USHF.R.U32.HI UR9, URZ, UR47, UR6 ;  /* 0x0000002fff092299 */ /* 0x000fe80008011606 */
[----:B------:R-:W-:Y:S01]  /*5d00*/  UIMAD UR6, UR39, UR9, URZ ;  /* 0x00000009270672a4 */ /* 0x000fe2000f8e02ff */
[----:B------:R-:W-:Y:S03]  /*5d10*/  UMOV UR4, UR11 ;  /* 0x0000000b00047c82 */ /* 0x000fe60008000000 */
[----:B------:R-:W-:Y:S02]  /*5d20*/  UISETP.GE.OR UP0, UPT, UR5, UR6, UP0 ;  /* 0x000000060500728c */ /* 0x000fe40008706670 */
[----:B------:R-:W-:Y:S02]  /*5d30*/  USHF.R.U32.HI UR4, URZ, UR47, UR4 ;  /* 0x0000002fff047299 */ /* 0x000fe40008011604 */
[----:B------:R-:W-:Y:S02]  /*5d40*/  UIMAD.WIDE.U32 UR6, UR5, UR46, URZ ;  /* 0x0000002e050672a5 */ /* 0x000fe4000f8e00ff */
[----:B------:R-:W-:Y:S02]  /*5d50*/  USEL UR11, UR8, UR4, !UP2 ;  /* 0x00000004080b7287 */ /* 0x000fe4000d000000 */
[----:B------:R-:W-:Y:S02]  /*5d60*/  UIADD3 UR6, UPT, UPT, -UR5, URZ, URZ ;  /* 0x000000ff05067290 */ /* 0x000fe4000fffe1ff */
[----:B------:R-:W-:Y:S02]  /*5d70*/  UIADD3 UR10, UPT, UPT, -UR11, URZ, URZ ;  /* 0x000000ff0b0a7290 */ /* 0x000fe4000fffe1ff */
[----:B------:R-:W-:Y:S02]  /*5d80*/  UIMAD UR6, UR45, UR6, UR37 ;  /* 0x000000062d0672a4 */ /* 0x000fe4000f8e0225 */
[----:B------:R-:W-:Y:S01]  /*5d90*/  UIMAD UR10, UR39, UR10, UR8 ;  /* 0x0000000a270a72a4 */ /* 0x000fe2000f8e0208 */
[----:B------:R-:W-:Y:S01]  /*5da0*/  @!UP0 UMOV UR4, UR7 ;  /* 0x0000000700048c82 */ /* 0x000fe20008000000 */
[----:B------:R-:W-:Y:S02]  /*5db0*/  UIADD3 UR7, UPT, UPT, -UR8, URZ, URZ ;  /* 0x000000ff08077290 */ /* 0x000fe4000fffe1ff */
[----:B------:R-:W-:Y:S04]  /*5dc0*/  @!UP0 USHF.R.U32.HI UR4, URZ, UR47, UR4 ;  /* 0x0000002fff048299 */ /* 0x000fe80008011604 */
[----:B------:R-:W-:Y:S04]  /*5dd0*/  @!UP0 USEL UR4, UR5, UR4, !UP2 ;  /* 0x0000000405048287 */ /* 0x000fe8000d000000 */
[----:B------:R-:W-:Y:S02]  /*5de0*/  @!UP0 UIMAD UR9, UR9, UR10, UR4 ;  /* 0x0000000a090982a4 */ /* 0x000fe4000f8e0204 */
[----:B------:R-:W-:Y:S02]  /*5df0*/  @!UP0 UIADD3 UR10, UPT, UPT, UR11, -UR4, URZ ;  /* 0x800000040b0a8290 */ /* 0x000fe4000fffe0ff */
[----:B------:R-:W-:Y:S02]  /*5e00*/  UIMAD UR4, UR58, UR7, UR36 ;  /* 0x000000073a0472a4 */ /* 0x000fe4000f8e0224 */
[----:B------:R-:W-:Y:S03]  /*5e10*/  @!UP0 UIMAD UR8, UR10, UR39, UR5 ;  /* 0x000000270a0882a4 */ /* 0x000fe6000f8e0205 */
[----:B------:R-:W-:Y:S02]  /*5e20*/  @!UP0 UMOV UR5, UR9 ;  /* 0x0000000900058c82 */ /* 0x000fe40008000000 */
[----:B------:R-:W-:Y:S02]  /*5e30*/  UIMAD UR37, UR5, UR45, UR6 ;  /* 0x0000002d052572a4 */ /* 0x000fe4000f8e0206 */
[----:B------:R-:W-:Y:S11]  /*5e40*/  UIMAD UR36, UR8, UR58, UR4 ;  /* 0x0000003a082472a4 */ /* 0x000ff6000f8e0204 */
[----:B------:R-:W-:Y:S01]  /*5e50*/  @!UPT UIADD3 URZ, UPT, UPT, URZ, URZ, URZ ;  /* 0x000000fffffff290 */ /* 0x000fe2000fffe0ff */
.L_x_78:
[----:B------:R-:W1:Y:S01]  /*5e60*/  LDCU UR11, c[0x0][0x388] ;  /* 0x00007100ff0b77ac */ /* 0x000e620008000800 */
[----:B------:R-:W-:Y:S01]  /*5e70*/  R2UR UR6, R3 ;  /* 0x00000000030672ca */ /* 0x000fe200000e0000 */
[----:B------:R-:W-:Y:S01]  /*5e80*/  BSSY.RECONVERGENT B6, `(.L_x_79) ;  /* 0x0000074000067945 */ /* 0x000fe20003800200 */
[----:B------:R-:W-:Y:S01]  /*5e90*/  IABS R0, R0 ;  /* 0x0000000000007213 */ /* 0x000fe20000000000 */
[----:B------:R-:W-:Y:S01]  /*5ea0*/  USHF.L.U32 UR42, UR24, 0x7, URZ ;  /* 0x00000007182a7899 */ /* 0x000fe200080006ff */
[----:B------:R-:W-:Y:S03]  /*5eb0*/  @P0 SHF.R.U32.HI R4, RZ, 0x10, R5 ;  /* 0x00000010ff040819 */ /* 0x000fe60000011605 */
[----:B------:R-:W-:Y:S01]  /*5ec0*/  IMAD.MOV R0, RZ, RZ, -R0 ;  /* 0x000000ffff007224 */ /* 0x000fe200078e0a00 */
[----:B------:R-:W-:Y:S02]  /*5ed0*/  @P0 R2UR UR63, R4 ;  /* 0x00000000043f02ca */ /* 0x000fe400000e0000 */
[----:B------:R-:W-:Y:S02]  /*5ee0*/  LOP3.LUT P0, RZ, R80, 0x1b0, RZ, 0xc0, !PT ;  /* 0x000001b050ff7812 */ /* 0x000fe4000780c0ff */
[----:B------:R-:W-:Y:S01]  /*5ef0*/  R2UR UR9, R0 ;  /* 0x00000000000972ca */ /* 0x000fe200000e0000 */
[----:B------:R-:W2:Y:S10]  /*5f00*/  I2F.RP R9, UR6 ;  /* 0x0000000600097d06 */ /* 0x000eb40008209400 */
[----:B--2---:R-:W2:Y:S02]  /*5f10*/  MUFU.RCP R3, R9 ;  /* 0x0000000900037308 */ /* 0x004ea40000001000 */
[----:B--2---:R-:W-:Y:S08]  /*5f20*/  VIADD R8, R3, 0xffffffe ;  /* 0x0ffffffe03087836 */ /* 0x004ff00000000000 */
[----:B------:R-:W2:Y:S02]  /*5f30*/  F2I.FTZ.U32.TRUNC.NTZ R3, R8 ;  /* 0x0000000800037305 */ /* 0x000ea4000021f000 */
[----:B--2---:R-:W-:Y:S01]  /*5f40*/  R2UR UR5, R3 ;  /* 0x00000000030572ca */ /* 0x004fe200000e0000 */
[----:B------:R-:W-:Y:S05]  /*5f50*/  IMAD.U32 R3, RZ, RZ, UR20 ;  /* 0x00000014ff037e24 */ /* 0x000fea000f8e00ff */
[----:B------:R-:W-:Y:S04]  /*5f60*/  IABS R3, R3 ;  /* 0x0000000300037213 */ /* 0x000fe80000000000 */
[----:B------:R-:W-:Y:S01]  /*5f70*/  R2UR UR8, R3 ;  /* 0x00000000030872ca */ /* 0x000fe200000e0000 */
[----:B-1----:R-:W-:Y:S02]  /*5f80*/  IMAD.U32 R3, RZ, RZ, UR11 ;  /* 0x0000000bff037e24 */ /* 0x002fe4000f8e00ff */
[----:B------:R-:W-:Y:S03]  /*5f90*/  UIADD3 UR4, UPT, UPT, URZ, -UR5, URZ ;  /* 0x80000005ff047290 */ /* 0x000fe6000fffe0ff */
[----:B------:R-:W-:Y:S01]  /*5fa0*/  IABS R9, R3 ;  /* 0x0000000300097213 */ /* 0x000fe20000000000 */
[----:B------:R-:W-:Y:S03]  /*5fb0*/  UIMAD UR7, UR4, UR6, URZ ;  /* 0x00000006040772a4 */ /* 0x000fe6000f8e02ff */
[----:B------:R-:W-:Y:S01]  /*5fc0*/  UMOV UR4, URZ ;  /* 0x000000ff00047c82 */ /* 0x000fe20008000000 */
[----:B------:R-:W1:Y:S01]  /*5fd0*/  I2F.RP R0, R9 ;  /* 0x0000000900007306 */ /* 0x000e620000209400 */
[----:B------:R-:W-:Y:S07]  /*5fe0*/  UIMAD.WIDE.U32 UR4, UR5, UR7, UR4 ;  /* 0x00000007050472a5 */ /* 0x000fee000f8e0004 */
[----:B------:R-:W-:Y:S02]  /*5ff0*/  UMOV UR4, UR5 ;  /* 0x0000000500047c82 */ /* 0x000fe40008000000 */
[----:B------:R-:W-:Y:S01]  /*6000*/  UIMAD.WIDE.U32 UR4, UR4, UR8, URZ ;  /* 0x00000008040472a5 */ /* 0x000fe2000f8e00ff */
[----:B-1----:R-:W1:Y:S06]  /*6010*/  MUFU.RCP R0, R0 ;  /* 0x0000000000007308 */ /* 0x002e6c0000001000 */
[----:B------:R-:W-:Y:S02]  /*6020*/  UMOV UR43, UR5 ;  /* 0x00000005002b7c82 */ /* 0x000fe40008000000 */
[----:B------:R-:W-:Y:S04]  /*6030*/  UIMAD UR4, UR43, UR9, UR8 ;  /* 0x000000092b0472a4 */ /* 0x000fe8000f8e0208 */
[----:B------:R-:W-:Y:S01]  /*6040*/  UISETP.GT.U32.AND UP0, UPT, UR6, UR4, UPT ;  /* 0x000000040600728c */ /* 0x000fe2000bf04070 */
[----:B-1----:R-:W-:Y:S10]  /*6050*/  VIADD R10, R0, 0xffffffe ;  /* 0x0ffffffe000a7836 */ /* 0x002ff40000000000 */
[----:B------:R-:W-:Y:S02]  /*6060*/  @!UP0 UIADD3 UR4, UPT, UPT, UR4, -UR6, URZ ;  /* 0x8000000604048290 */ /* 0x000fe4000fffe0ff */
[----:B------:R-:W-:Y:S01]  /*6070*/  @!UP0 UIADD3 UR43, UPT, UPT, UR43, 0x1, URZ ;  /* 0x000000012b2b8890 */ /* 0x000fe2000fffe0ff */
[----:B------:R-:W1:Y:S01]  /*6080*/  F2I.FTZ.U32.TRUNC.NTZ R11, R10 ;  /* 0x0000000a000b7305 */ /* 0x000e62000021f000 */
[----:B------:R-:W-:Y:S02]  /*6090*/  UISETP.GE.U32.AND UP2, UPT, UR4, UR6, UPT ;  /* 0x000000060400728c */ /* 0x000fe4000bf46070 */
[----:B------:R-:W-:Y:S02]  /*60a0*/  ULOP3.LUT UR4, UR20, UR52, URZ, 0x3c, !UPT ;  /* 0x0000003414047292 */ /* 0x000fe4000f8e3cff */
[----:B------:R-:W-:Y:S02]  /*60b0*/  UISETP.NE.AND UP0, UPT, UR52, URZ, UPT ;  /* 0x000000ff3400728c */ /* 0x000fe4000bf05270 */
[----:B------:R-:W-:Y:S05]  /*60c0*/  UISETP.GE.AND UP1, UPT, UR4, URZ, UPT ;  /* 0x000000ff0400728c */ /* 0x000fea000bf26270 */
[----:B------:R-:W-:Y:S01]  /*60d0*/  @UP2 UIADD3 UR43, UPT, UPT, UR43, 0x1, URZ ;  /* 0x000000012b2b2890 */ /* 0x000fe2000fffe0ff */
[--C-:B-1----:R-:W-:Y:S02]  /*60e0*/  IMAD.MOV R8, RZ, RZ, -R11.reuse ;  /* 0x000000ffff087224 */ /* 0x102fe400078e0a0b */
[----:B------:R-:W-:Y:S03]  /*60f0*/  IMAD.MOV.U32 R10, RZ, RZ, RZ ;  /* 0x000000ffff0a7224 */ /* 0x000fe600078e00ff */
[----:B------:R-:W-:Y:S01]  /*6100*/  @!UP1 UIADD3 UR43, UPT, UPT, -UR43, URZ, URZ ;  /* 0x000000ff2b2b9290 */ /* 0x000fe2000fffe1ff */
[----:B------:R-:W-:Y:S01]  /*6110*/  IMAD R3, R8, R9, RZ ;  /* 0x0000000908037224 */ /* 0x000fe200078e02ff */
[----:B------:R-:W-:Y:S02]  /*6120*/  UISETP.NE.AND UP1, UPT, UR38, 0x1, UPT ;  /* 0x000000012600788c */ /* 0x000fe4000bf25270 */
[----:B------:R-:W-:Y:S01]  /*6130*/  @!UP0 ULOP3.LUT UR43, URZ, UR52, URZ, 0x33, !UPT ;  /* 0x00000034ff2b8292 */ /* 0x000fe2000f8e33ff */
[----:B------:R-:W-:Y:S05]  /*6140*/  IMAD.HI.U32 R11, R11, R3, R10 ;  /* 0x000000030b0b7227 */ /* 0x000fea00078e000a */
[----:B------:R-:W-:Y:S03]  /*6150*/  MOV R0, UR43 ;  /* 0x0000002b00007c02 */ /* 0x000fe60008000f00 */
[----:B------:R-:W1:Y:S01]  /*6160*/  @!UP1 LDCU.128 UR12, c[0x0][0xb10] ;  /* 0x00016200ff0c97ac */ /* 0x000e620008000c00 */
[----:B------:R-:W-:Y:S05]  /*6170*/  IABS R0, R0 ;  /* 0x0000000000007213 */ /* 0x000fea0000000000 */
[----:B------:R-:W-:Y:S01]  /*6180*/  IMAD.HI.U32 R11, R11, R0, RZ ;  /* 0x000000000b0b7227 */ /* 0x000fe200078e00ff */
[----:B------:R-:W2:Y:S03]  /*6190*/  @!UP1 LDCU UR10, c[0x0][0xb20] ;  /* 0x00016400ff0a97ac */ /* 0x000ea60008000800 */
[----:B------:R-:W-:Y:S01]  /*61a0*/  IMAD.MOV R3, RZ, RZ, -R11 ;  /* 0x000000ffff037224 */ /* 0x000fe200078e0a0b */
[----:B------:R-:W3:Y:S03]  /*61b0*/  @!UP1 LDCU UR5, c[0x0][0xb0c] ;  /* 0x00016180ff0597ac */ /* 0x000ee60008000800 */
[C---:B------:R-:W-:Y:S01]  /*61c0*/  IMAD R0, R9.reuse, R3, R0 ;  /* 0x0000000309007224 */ /* 0x040fe200078e0200 */
[----:B-1----:R-:W-:Y:S04]  /*61d0*/  UIMAD.WIDE.U32 UR6, UR36, UR15, URZ ;  /* 0x0000000f240672a5 */ /* 0x002fe8000f8e00ff */
[----:B------:R-:W-:Y:S01]  /*61e0*/  ISETP.GT.U32.AND P1, PT, R9, R0, PT ;  /* 0x000000000900720c */ /* 0x000fe20003f24070 */
[----:B------:R-:W-:Y:S02]  /*61f0*/  UIMAD.WIDE.U32 UR8, UR37, UR12, URZ ;  /* 0x0000000c250872a5 */ /* 0x000fe4000f8e00ff */
[----:B------:R-:W-:Y:S02]  /*6200*/  @!UP1 UISETP.NE.AND UP0, UPT, UR14, 0x1, UPT ;  /* 0x000000010e00988c */ /* 0x000fe4000bf05270 */
[----:B------:R-:W-:Y:S01]  /*6210*/  ULOP3.LUT UR8, UR43, UR11, URZ, 0x3c, !UPT ;  /* 0x0000000b2b087292 */ /* 0x000fe2000f8e3cff */
[----:B------:R-:W-:Y:S02]  /*6220*/  @!UP1 UMOV UR6, UR7 ;  /* 0x0000000700069c82 */ /* 0x000fe40008000000 */
[----:B------:R-:W-:Y:S01]  /*6230*/  @!UP1 UMOV UR4, UR9 ;  /* 0x0000000900049c82 */ /* 0x000fe20008000000 */
[----:B--2---:R-:W-:Y:S02]  /*6240*/  @!UP1 USHF.R.U32.HI UR6, URZ, UR10, UR6 ;  /* 0x0000000aff069299 */ /* 0x004fe40008011606 */
[----:B---3--:R-:W-:Y:S02]  /*6250*/  @!UP1 UISETP.NE.AND UP2, UPT, UR5, 0x1, UPT ;  /* 0x000000010500988c */ /* 0x008fe4000bf45270 */
[----:B------:R-:W-:Y:S01]  /*6260*/  @!UP1 USHF.R.U32.HI UR4, URZ, UR13, UR4 ;  /* 0x0000000dff049299 */ /* 0x000fe20008011604 */
[----:B------:R-:W-:Y:S01]  /*6270*/  @!P1 IMAD.IADD R0, R0, 0x1, -R9 ;  /* 0x0000000100009824 */ /* 0x000fe200078e0a09 */
[----:B------:R-:W-:Y:S01]  /*6280*/  @!UP1 USEL UR6, UR36, UR6, !UP0 ;  /* 0x0000000624069287 */ /* 0x000fe2000c000000 */
[----:B------:R-:W-:Y:S01]  /*6290*/  @!P1 IADD3 R11, PT, PT, R11, 0x1, RZ ;  /* 0x000000010b0b9810 */ /* 0x000fe20007ffe0ff */
[----:B------:R-:W-:Y:S02]  /*62a0*/  @!UP1 USEL UR7, UR37, UR4, !UP2 ;  /* 0x0000000425079287 */ /* 0x000fe4000d000000 */
[----:B------:R-:W-:Y:S01]  /*62b0*/  UISETP.GE.AND UP0, UPT, UR8, URZ, UPT ;  /* 0x000000ff0800728c */ /* 0x000fe2000bf06270 */
[----:B------:R-:W-:Y:S01]  /*62c0*/  ISETP.GE.U32.AND P2, PT, R0, R9, PT ;  /* 0x000000090000720c */ /* 0x000fe20003f46070 */
[----:B------:R-:W-:Y:S02]  /*62d0*/  UISETP.NE.AND UP2, UPT, UR11, URZ, UPT ;  /* 0x000000ff0b00728c */ /* 0x000fe4000bf45270 */
[----:B------:R-:W-:Y:S02]  /*62e0*/  @!UP1 UIADD3 UR4, UPT, UPT, -UR7, UR6, URZ ;  /* 0x0000000607049290 */ /* 0x000fe4000fffe1ff */
[----:B------:R-:W-:Y:S02]  /*62f0*/  @!UP1 UIADD3 UR6, UPT, UPT, UR7, -UR6, URZ ;  /* 0x8000000607069290 */ /* 0x000fe4000fffe0ff */
[----:B------:R-:W-:Y:S02]  /*6300*/  @!UP1 UIMAD UR37, UR4, UR5, UR37 ;  /* 0x00000005042592a4 */ /* 0x000fe4000f8e0225 */
[----:B------:R-:W-:Y:S02]  /*6310*/  UIADD3 UR4, UPT, UPT, -UR43, URZ, URZ ;  /* 0x000000ff2b047290 */ /* 0x000fe4000fffe1ff */
[----:B------:R-:W-:Y:S02]  /*6320*/  @!UP1 UIMAD UR36, UR6, UR14, UR36 ;  /* 0x0000000e062492a4 */ /* 0x000fe4000f8e0224 */
[----:B------:R-:W-:Y:S01]  /*6330*/  UIMAD UR5, UR52, UR4, UR20 ;  /* 0x00000004340572a4 */ /* 0x000fe2000f8e0214 */
[----:B------:R-:W-:Y:S03]  /*6340*/  @P2 VIADD R11, R11, 0x1 ;  /* 0x000000010b0b2836 */ /* 0x000fe60000000000 */
[----:B------:R-:W-:Y:S02]  /*6350*/  USHF.L.U32 UR51, UR5, 0x7, URZ ;  /* 0x0000000705337899 */ /* 0x000fe400080006ff */
[----:B------:R-:W-:Y:S11]  /*6360*/  R2UR UR44, R11 ;  /* 0x000000000b2c72ca */ /* 0x000ff600000e0000 */
[----:B------:R-:W-:Y:S02]  /*6370*/  @!UPT UIADD3 URZ, UPT, UPT, URZ, URZ, URZ ;  /* 0x000000fffffff290 */ /* 0x000fe4000fffe0ff */
[----:B------:R-:W-:Y:S02]  /*6380*/  @!UP0 UIADD3 UR44, UPT, UPT, -UR44, URZ, URZ ;  /* 0x000000ff2c2c8290 */ /* 0x000fe4000fffe1ff */
[----:B------:R-:W-:Y:S04]  /*6390*/  @!UP2 ULOP3.LUT UR44, URZ, UR11, URZ, 0x33, !UPT ;  /* 0x0000000bff2ca292 */ /* 0x000fe8000f8e33ff */
[----:B------:R-:W-:Y:S04]  /*63a0*/  UIADD3 UR4, UPT, UPT, -UR44, URZ, URZ ;  /* 0x000000ff2c047290 */ /* 0x000fe8000fffe1ff */
[----:B------:R-:W-:Y:S01]  /*63b0*/  UIMAD UR43, UR11, UR4, UR43 ;  /* 0x000000040b2b72a4 */ /* 0x000fe2000f8e022b */
[----:B------:R-:W-:Y:S11]  /*63c0*/  @!P0 BRA `(.L_x_80) ;  /* 0x00000000007c8947 */ /* 0x000ff60003800000 */
[----:B------:R-:W1:Y:S01]  /*63d0*/  LDCU.64 UR8, c[0x4][0x80] ;  /* 0x01001000ff0877ac */ /* 0x000e620008000a00 */
[----:B------:R-:W-:Y:S01]  /*63e0*/  MOV R16, 0x0 ;  /* 0x0000000000107802 */ /* 0x000fe20000000f00 */
[----:B------:R-:W-:Y:S02]  /*63f0*/  HFMA2 R12, -RZ, RZ, 0, 5.9604644775390625e-08 ;  /* 0x00000001ff0c7431 */ /* 0x000fe400000001ff */
[----:B------:R-:W-:Y:S01]  /*6400*/  IMAD.MOV.U32 R8, RZ, RZ, 0x70 ;  /* 0x00000070ff087424 */ /* 0x000fe200078e00ff */
[----:B------:R2:W3:Y:S01]  /*6410*/  LDC.64 R14, c[0x4][R16] ;  /* 0x01000000100e7b82 */ /* 0x0004e20000000a00 */
[----:B------:R-:W4:Y:S01]  /*6420*/  LDCU.64 UR6, c[0x4][0x88] ;  /* 0x01001100ff0677ac */ /* 0x000f220008000a00 */
[----:B------:R-:W-:Y:S01]  /*6430*/  IMAD.MOV.U32 R13, RZ, RZ, RZ ;  /* 0x000000ffff0d7224 */ /* 0x000fe200078e00ff */
[----:B------:R-:W2:Y:S01]  /*6440*/  LDCU.64 UR4, c[0x4][0x8] ;  /* 0x01000100ff0477ac */ /* 0x000ea20008000a00 */
[----:B-1----:R-:W-:Y:S01]  /*6450*/  MOV R5, UR9 ;  /* 0x0000000900057c02 */ /* 0x002fe20008000f00 */
[----:B------:R-:W-:Y:S01]  /*6460*/  IMAD.U32 R4, RZ, RZ, UR8 ;  /* 0x00000008ff047e24 */ /* 0x000fe2000f8e00ff */
[----:B----4-:R-:W-:Y:S01]  /*6470*/  MOV R7, UR7 ;  /* 0x0000000700077c02 */ /* 0x010fe20008000f00 */
[----:B------:R-:W-:Y:S01]  /*6480*/  IMAD.U32 R6, RZ, RZ, UR6 ;  /* 0x00000006ff067e24 */ /* 0x000fe2000f8e00ff */
[----:B--2---:R-:W-:Y:S01]  /*6490*/  MOV R11, UR5 ;  /* 0x00000005000b7c02 */ /* 0x004fe20008000f00 */
[----:B------:R-:W-:Y:S02]  /*64a0*/  IMAD.U32 R10, RZ, RZ, UR4 ;  /* 0x00000004ff0a7e24 */ /* 0x000fe4000f8e00ff */
[----:B------:R-:W-:Y:S07]  /*64b0*/  LEPC R20, `(.L_x_81) ;  /* 0x000000001014794e */ /* 0x000fee0000000000 */
[----:B---3-5:R-:W-:Y:S05]  /*64c0*/  CALL.ABS.NOINC R14 ;  /* 0x000000000e007343 */ /* 0x028fea0003c00000 */
.L_x_81:
[----:B------:R-:W1:Y:S01]  /*64d0*/  LDCU.64 UR8, c[0x4][0x80] ;  /* 0x01001000ff0877ac */ /* 0x000e620008000a00 */
[----:B------:R-:W2:Y:S01]  /*64e0*/  LDC.64 R16, c[0x4][R16] ;  /* 0x0100000010107b82 */ /* 0x000ea20000000a00 */
[----:B------:R-:W-:Y:S02]  /*64f0*/  HFMA2 R12, -RZ, RZ, 0, 5.9604644775390625e-08 ;  /* 0x00000001ff0c7431 */ /* 0x000fe400000001ff */
[----:B------:R-:W-:Y:S02]  /*6500*/  IMAD.MOV.U32 R8, RZ, RZ, 0x70 ;  /* 0x00000070ff087424 */ /* 0x000fe400078e00ff */
[----:B------:R-:W-:Y:S01]  /*6510*/  IMAD.MOV.U32 R13, RZ, RZ, RZ ;  /* 0x000000ffff0d7224 */ /* 0x000fe200078e00ff */
[----:B------:R-:W3:Y:S01]  /*6520*/  LDCU.64 UR6, c[0x4][0x88] ;  /* 0x01001100ff0677ac */ /* 0x000ee20008000a00 */
[----:B------:R-:W4:Y:S01]  /*6530*/  LDCU.64 UR4, c[0x4][0x8] ;  /* 0x01000100ff0477ac */ /* 0x000f220008000a00 */
[----:B-1----:R-:W-:Y:S02]  /*6540*/  MOV R4, UR8 ;  /* 0x0000000800047c02 */ /* 0x002fe40008000f00 */
[----:B------:R-:W-:Y:S02]  /*6550*/  MOV R5, UR9 ;  /* 0x0000000900057c02 */ /* 0x000fe40008000f00 */
[----:B---3--:R-:W-:Y:S01]  /*6560*/  MOV R7, UR7 ;  /* 0x0000000700077c02 */ /* 0x008fe20008000f00 */
[----:B------:R-:W-:Y:S01]  /*6570*/  IMAD.U32 R6, RZ, RZ, UR6 ;  /* 0x00000006ff067e24 */ /* 0x000fe2000f8e00ff */
[----:B----4-:R-:W-:Y:S01]  /*6580*/  MOV R11, UR5 ;  /* 0x00000005000b7c02 */ /* 0x010fe20008000f00 */
[----:B------:R-:W-:Y:S02]  /*6590*/  IMAD.U32 R10, RZ, RZ, UR4 ;  /* 0x00000004ff0a7e24 */ /* 0x000fe4000f8e00ff */
[----:B------:R-:W-:Y:S07]  /*65a0*/  LEPC R20, `(.L_x_80) ;  /* 0x000000001014794e */ /* 0x000fee0000000000 */
[----:B--2---:R-:W-:Y:S05]  /*65b0*/  CALL.ABS.NOINC R16 ;  /* 0x0000000010007343 */ /* 0x004fea0003c00000 */
.L_x_80:
[----:B------:R-:W-:Y:S05]  /*65c0*/  BSYNC.RECONVERGENT B6 ;  /* 0x0000000000067941 */ /* 0x000fea0003800200 */
.L_x_79:
[----:B------:R-:W-:Y:S02]  /*65d0*/  R2UR UR6, R93 ;  /* 0x000000005d0672ca */ /* 0x000fe400000e0000 */
[----:B------:R-:W-:Y:S02]  /*65e0*/  R2UR UR5, R92 ;  /* 0x000000005c0572ca */ /* 0x000fe400000e0000 */
[----:B------:R-:W-:Y:S02]  /*65f0*/  R2UR UR4, R91 ;  /* 0x000000005b0472ca */ /* 0x000fe400000e0000 */
[----:B------:R-:W-:Y:S02]  /*6600*/  ISETP.NE.U32.AND P4, PT, R78, RZ, PT ;  /* 0x000000ff4e00720c */ /* 0x000fe40003f85070 */
[----:B------:R-:W-:Y:S02]  /*6610*/  ISETP.NE.U32.AND P2, PT, RZ, UR54, PT ;  /* 0x00000036ff007c0c */ /* 0x000fe4000bf45070 */
[----:B------:R-:W-:Y:S02]  /*6620*/  ISETP.NE.AND.EX P4, PT, R79, RZ, PT, P4 ;  /* 0x000000ff4f00720c */ /* 0x000fe40003f85340 */
[----:B------:R-:W-:Y:S01]  /*6630*/  ISETP.NE.AND.EX P2, PT, RZ, UR55, PT, P2 ;  /* 0x00000037ff007c0c */ /* 0x000fe2000bf45320 */
[----:B------:R-:W-:Y:S02]  /*6640*/  UISETP.NE.AND UP2, UPT, UR6, URZ, UPT ;  /* 0x000000ff0600728c */ /* 0x000fe4000bf45270 */
[----:B------:R-:W-:Y:S04]  /*6650*/  UISETP.NE.U32.AND UP0, UPT, UR5, URZ, UPT ;  /* 0x000000ff0500728c */ /* 0x000fe8000bf05070 */
[----:B------:R-:W-:Y:S01]  /*6660*/  UISETP.NE.AND.EX UP1, UPT, UR4, URZ, UPT, UP0 ;  /* 0x000000ff0400728c */ /* 0x000fe2000bf25300 */
[----:B------:R-:W-:Y:S01]  /*6670*/  PLOP3.LUT P1, PT, PT, PT, UP2, 0x80, 0x8 ;  /* 0x000000000008781c */ /* 0x000fe20003f2f028 */
[----:B------:R-:W-:Y:S03]  /*6680*/  UPLOP3.LUT UP0, UPT, UPT, UPT, UPT, 0x40, 0x4 ;  /* 0x000000000004789c */ /* 0x000fe60003f0e870 */
[----:B------:R-:W-:Y:S06]  /*6690*/  @UP2 UPLOP3.LUT UP0, UPT, UPT, UPT, UP1, 0x80, 0x8 ;  /* 0x000000000008289c */ /* 0x000fec0003f0f010 */
[----:B------:R-:W-:Y:S01]  /*66a0*/  PLOP3.LUT P0, PT, PT, PT, UP0, 0x80, 0x8 ;  /* 0x000000000008781c */ /* 0x000fe20003f0f008 */
[----:B------:R-:W-:Y:S01]  /*66b0*/  @!UPT UIADD3 URZ, UPT, UPT, URZ, URZ, URZ ;  /* 0x000000fffffff290 */ /* 0x000fe2000fffe0ff */
[----:B------:R-:W-:Y:S11]  /*66c0*/  BRA.U !UP1, `(.L_x_82) ;  /* 0x0000000109407547 */ /* 0x000ff6000b800000 */
[----:B------:R-:W-:Y:S01]  /*66d0*/  UISETP.NE.U32.AND UP0, UPT, UR54, URZ, UPT ;  /* 0x000000ff3600728c */ /* 0x000fe2000bf05070 */
[----:B------:R-:W-:Y:S01]  /*66e0*/  R2UR UR6, R92 ;  /* 0x000000005c0672ca */ /* 0x000fe200000e0000 */
[----:B------:R-:W1:Y:S01]  /*66f0*/  LDCU.64 UR8, c[0x0][0x358] ;  /* 0x00006b00ff0877ac */ /* 0x000e620008000a00 */
[----:B------:R-:W-:Y:S02]  /*6700*/  HFMA2 R89, -RZ, RZ, 0, 5.9604644775390625e-08 ;  /* 0x00000001ff597431 */ /* 0x000fe400000001ff */
[----:B------:R-:W-:Y:S01]  /*6710*/  IMAD.MOV.U32 R0, RZ, RZ, 0x1 ;  /* 0x00000001ff007424 */ /* 0x000fe200078e00ff */
[----:B------:R-:W-:Y:S06]  /*6720*/  UISETP.NE.AND.EX UP0, UPT, UR55, URZ, UPT, UP0 ;  /* 0x000000ff3700728c */ /* 0x000fec000bf05300 */
[----:B------:R-:W-:Y:S05]  /*6730*/  PLOP3.LUT P3, PT, PT, PT, UP0, 0x80, 0x8 ;  /* 0x000000000008781c */ /* 0x000fea0003f6f008 */
[----:B------:R-:W2:Y:S01]  /*6740*/  @UP0 LDCU.64 UR4, c[0x0][0x888] ;  /* 0x00011100ff0407ac */ /* 0x000ea20008000a00 */
[----:B------:R-:W-:Y:S07]  /*6750*/  @UP0 UIMAD UR6, UR49, UR6, URZ ;  /* 0x00000006310602a4 */ /* 0x000fee000f8e02ff */
[----:B------:R-:W-:Y:S01]  /*6760*/  @!P3 PRMT R89, R0, 0x7610, R89 ;  /* 0x000076100059b816 */ /* 0x000fe20000000059 */
[----:B--2---:R-:W-:Y:S06]  /*6770*/  @UP0 UIMAD.WIDE UR4, UR6, 0x4, UR4 ;  /* 0x00000004060408a5 */ /* 0x004fec000f8e0204 */
[----:B------:R-:W-:Y:S02]  /*6780*/  IMAD.U32 R4, RZ, RZ, UR4 ;  /* 0x00000004ff047e24 */ /* 0x000fe4000f8e00ff */
[----:B------:R-:W-:Y:S03]  /*6790*/  IMAD.U32 R5, RZ, RZ, UR5 ;  /* 0x00000005ff057e24 */ /* 0x000fe6000f8e00ff */
[----:B------:R-:W2:Y:S02]  /*67a0*/  @!UP0 LDCU UR4, c[0x0][0x880] ;  /* 0x00011000ff0487ac */ /* 0x000ea40008000800 */
[----:B-1---5:R1:W5:Y:S02]  /*67b0*/  @P3 LDG.E R41, desc[UR8][R4.64] ;  /* 0x0000000804293981 */ /* 0x022364000c1e1900 */
[----:B-12---:R-:W-:Y:S02]  /*67c0*/  @!P3 MOV R41, UR4 ;  /* 0x000000040029bc02 */ /* 0x006fe40008000f00 */
.L_x_82:
[----:B------:R-:W-:Y:S05]  /*67d0*/  @!P4 BRA `(.L_x_83) ;  /* 0x000000000024c947 */ /* 0x000fea0003800000 */
[----:B------:R-:W-:Y:S01]  /*67e0*/  ISETP.NE.U32.AND P3, PT, R76, RZ, PT ;  /* 0x000000ff4c00720c */ /* 0x000fe20003f65070 */
[----:B------:R-:W1:Y:S03]  /*67f0*/  LDCU.64 UR4, c[0x0][0x358] ;  /* 0x00006b00ff0477ac */ /* 0x000e660008000a00 */
[----:B------:R-:W-:Y:S11]  /*6800*/  ISETP.NE.AND.EX P3, PT, R77, RZ, PT, P3 ;  /* 0x000000ff4d00720c */ /* 0x000ff60003f65330 */
[----:B------:R-:W-:Y:S02]  /*6810*/  @!UPT UIADD3 URZ, UPT, UPT, URZ, URZ, URZ ;  /* 0x000000fffffff290 */ /* 0x000fe4000fffe0ff */
[----:B------:R-:W2:Y:S01]  /*6820*/  @P3 LDC.64 R4, c[0x0][0x8a8] ;  /* 0x00022a00ff043b82 */ /* 0x000ea20000000a00 */
[----:B------:R-:W-:Y:S04]  /*6830*/  @P3 IMAD R0, R78, UR49, RZ ;  /* 0x000000314e003c24 */ /* 0x000fe8000f8e02ff */
[----:B--2---:R-:W-:Y:S05]  /*6840*/  @P3 IMAD.WIDE R4, R0, 0x4, R4 ;  /* 0x0000000400043825 */ /* 0x004fea00078e0204 */
[----:B-1---5:R1:W5:Y:S02]  /*6850*/  @P3 LDG.E R38, desc[UR4][R4.64] ;  /* 0x0000000404263981 */ /* 0x022364000c1e1900 */
[----:B-1----:R-:W2:Y:S02]  /*6860*/  @!P3 LDC R38, c[0x0][0x8a0] ;  /* 0x00022800ff26bb82 */ /* 0x002ea40000000800 */
.L_x_83:
[----:B-----5:R-:W-:Y:S01]  /*6870*/  FSETP.NEU.AND P3, PT, R41, RZ, PT ;  /* 0x000000ff2900720b */ /* 0x020fe20003f6d000 */
[----:B------:R-:W-:Y:S01]  /*6880*/  BSSY B1, `(.L_x_84) ;  /* 0x0000039000017945 */ /* 0x000fe20003800000 */
[----:B------:R-:W-:Y:S01]  /*6890*/  SEL R4, RZ, 0xffffffff, P2 ;  /* 0xffffffffff047807 */ /* 0x000fe20001000000 */
[----:B------:R-:W-:Y:S01]  /*68a0*/  IMAD.MOV.U32 R46, RZ, RZ, 0x1 ;  /* 0x00000001ff2e7424 */ /* 0x000fe200078e00ff */
[----:B------:R-:W-:Y:S01]  /*68b0*/  @P1 LOP3.LUT P2, RZ, R89, 0xff, RZ, 0xc0, !PT ;  /* 0x000000ff59ff1812 */ /* 0x000fe2000784c0ff */
[----:B------:R-:W-:Y:S01]  /*68c0*/  IMAD.IADD R39, R37, 0x1, R2 ;  /* 0x0000000125277824 */ /* 0x000fe200078e0202 */
[----:B------:R-:W-:Y:S01]  /*68d0*/  @P1 SEL R3, RZ, 0xffffffff, P3 ;  /* 0xffffffffff031807 */ /* 0x000fe20001800000 */
[----:B------:R-:W-:Y:S01]  /*68e0*/  IMAD R98, R87, -0x10, R96 ;  /* 0xfffffff057627824 */ /* 0x000fe200078e0260 */
[----:B------:R-:W-:Y:S01]  /*68f0*/  LOP3.LUT R85, R85, 0x1, RZ, 0x3c, !PT ;  /* 0x0000000155557812 */ /* 0x000fe200078e3cff */
[----:B------:R-:W-:Y:S01]  /*6900*/  IMAD.MOV.U32 R47, RZ, RZ, RZ ;  /* 0x000000ffff2f7224 */ /* 0x000fe200078e00ff */
[----:B------:R-:W-:Y:S02]  /*6910*/  @P0 SEL R3, R4, R3, !P2 ;  /* 0x0000000304030207 */ /* 0x000fe40005000000 */
[----:B------:R-:W-:Y:S02]  /*6920*/  CS2R R74, SRZ ;  /* 0x00000000004a7805 */ /* 0x000fe4000001ff00 */
[----:B------:R-:W-:Y:S02]  /*6930*/  LEA R99, R36, UR48, 0x3 ;  /* 0x0000003024637c11 */ /* 0x000fe4000f8e18ff */
[----:B------:R-:W-:Y:S02]  /*6940*/  CS2R R72, SRZ ;  /* 0x0000000000487805 */ /* 0x000fe4000001ff00 */
[----:B------:R-:W-:Y:S02]  /*6950*/  @P1 LOP3.LUT R3, R3, 0x1, RZ, 0xc0, !PT ;  /* 0x0000000103031812 */ /* 0x000fe400078ec0ff */
[----:B------:R-:W-:Y:S02]  /*6960*/  CS2R R66, SRZ ;  /* 0x0000000000427805 */ /* 0x000fe4000001ff00 */
[----:B------:R-:W-:Y:S02]  /*6970*/  SHF.L.U32 R0, R84, 0x1f, RZ ;  /* 0x0000001f54007819 */ /* 0x000fe400000006ff */
[----:B------:R-:W-:Y:S02]  /*6980*/  CS2R R64, SRZ ;  /* 0x0000000000407805 */ /* 0x000fe4000001ff00 */
[----:B------:R-:W-:Y:S02]  /*6990*/  ISETP.NE.U32.OR P5, PT, R3, 0x1, !P1 ;  /* 0x000000010300780c */ /* 0x000fe40004fa5470 */
[----:B------:R-:W-:Y:S02]  /*69a0*/  CS2R R58, SRZ ;  /* 0x00000000003a7805 */ /* 0x000fe4000001ff00 */
[----:B------:R-:W-:Y:S02]  /*69b0*/  PLOP3.LUT P2, PT, PT, PT, UP1, 0x80, 0x8 ;  /* 0x000000000008781c */ /* 0x000fe40003f4f018 */
[----:B------:R-:W-:Y:S02]  /*69c0*/  CS2R R56, SRZ ;  /* 0x0000000000387805 */ /* 0x000fe4000001ff00 */
[----:B------:R-:W-:Y:S02]  /*69d0*/  LOP3.LUT P4, R95, R89, 0xff, RZ, 0xc0, !PT ;  /* 0x000000ff595f7812 */ /* 0x000fe4000788c0ff */
[----:B------:R-:W-:Y:S02]  /*69e0*/  CS2R R50, SRZ ;  /* 0x0000000000327805 */ /* 0x000fe4000001ff00 */
[----:B------:R-:W-:Y:S02]  /*69f0*/  SEL R3, RZ, 0xffffffff, P3 ;  /* 0xffffffffff037807 */ /* 0x000fe40001800000 */
[----:B------:R-:W-:Y:S02]  /*6a00*/  CS2R R48, SRZ ;  /* 0x0000000000307805 */ /* 0x000fe4000001ff00 */
[----:B------:R-:W-:Y:S02]  /*6a10*/  P2R R97, PR, RZ, 0x20 ;  /* 0x00000020ff617803 */ /* 0x000fe40000000000 */
[----:B------:R-:W-:Y:S02]  /*6a20*/  @P5 SHF.L.U32 R5, R85, 0x1f, RZ ;  /* 0x0000001f55055819 */ /* 0x000fe400000006ff */
[----:B------:R-:W-:Y:S02]  /*6a30*/  @P2 SEL R3, R4, R3, !P4 ;  /* 0x0000000304032207 */ /* 0x000fe40006000000 */
[----:B------:R-:W1:Y:S02]  /*6a40*/  @P5 SYNCS.PHASECHK.TRANS64.TRYWAIT P1, [UR48+0x60], R5 ;  /* 0x00006005ff0055a7 */ /* 0x000e640008021130 */
[----:B------:R-:W-:Y:S04]  /*6a50*/  LOP3.LUT R3, R3, 0x1, RZ, 0xc0, !PT ;  /* 0x0000000103037812 */ /* 0x000fe800078ec0ff */
[----:B------:R-:W-:Y:S04]  /*6a60*/  ISETP.NE.U32.AND P2, PT, R3, 0x1, PT ;  /* 0x000000010300780c */ /* 0x000fe80003f45070 */
[----:B------:R-:W-:Y:S01]  /*6a70*/  P2R R60, PR, RZ, 0x4 ;  /* 0x00000004ff3c7803 */ /* 0x000fe20000000000 */
[----:B------:R3:W4:Y:S01]  /*6a80*/  SYNCS.PHASECHK.TRANS64.TRYWAIT P0, [R99+URZ+0xc0], R0 ;  /* 0x0000c000630075a7 */ /* 0x00072200080011ff */
[----:B-1----:R-:W-:Y:S01]  /*6a90*/  @P5 SEL R46, RZ, 0x1, !P1 ;  /* 0x00000001ff2e5807 */ /* 0x002fe20004800000 */
[----:B---3--:R-:W-:Y:S06]  /*6aa0*/  @!P5 BRA `(.L_x_85) ;  /* 0x000000000058d947 */ /* 0x008fec0003800000 */
[----:B------:R-:W-:Y:S01]  /*6ab0*/  IMAD.MOV.U32 R75, RZ, RZ, RZ ;  /* 0x000000ffff4b7224 */ /* 0x000fe200078e00ff */
[----:B------:R-:W-:Y:S01]  /*6ac0*/  ISETP.NE.AND P1, PT, R46, RZ, PT ;  /* 0x000000ff2e00720c */ /* 0x000fe20003f25270 */
[----:B------:R-:W-:Y:S01]  /*6ad0*/  BSSY B0, `(.L_x_86) ;  /* 0x000000c000007945 */ /* 0x000fe20003800000 */
[----:B------:R-:W-:Y:S02]  /*6ae0*/  CS2R R50, SRZ ;  /* 0x0000000000327805 */ /* 0x000fe4000001ff00 */
[----:B------:R-:W-:Y:S02]  /*6af0*/  CS2R R48, SRZ ;  /* 0x0000000000307805 */ /* 0x000fe4000001ff00 */
[----:B------:R-:W-:Y:S02]  /*6b00*/  CS2R R58, SRZ ;  /* 0x00000000003a7805 */ /* 0x000fe4000001ff00 */
[----:B------:R-:W-:Y:S02]  /*6b10*/  CS2R R56, SRZ ;  /* 0x0000000000387805 */ /* 0x000fe4000001ff00 */
[----:B------:R-:W-:Y:S02]  /*6b20*/  CS2R R66, SRZ ;  /* 0x0000000000427805 */ /* 0x000fe4000001ff00 */
[----:B------:R-:W-:Y:S02]  /*6b30*/  CS2R R64, SRZ ;  /* 0x0000000000407805 */ /* 0x000fe4000001ff00 */
[----:B------:R-:W-:Y:S01]  /*6b40*/  CS2R R72, SRZ ;  /* 0x0000000000487805 */ /* 0x000fe2000001ff00 */
[----:B------:R-:W-:Y:S06]  /*6b50*/  @P1 BRA `(.L_x_87) ;  /* 0x00000000000c1947 */ /* 0x000fec0003800000 */
[----:B------:R-:W-:Y:S04]  /*6b60*/  SHF.L.U32 R3, R85, 0x1f, RZ ;  /* 0x0000001f55037819 */ /* 0x000fe800000006ff */
[----:B------:R-:W1:Y:S02]  /*6b70*/  SYNCS.PHASECHK.TRANS64.TRYWAIT P1, [UR48+0x60], R3 ;  /* 0x00006003ff0075a7 */ /* 0x000e640008021130 */
[----:B-1----:R-:W-:Y:S05]  /*6b80*/  @!P1 BRA `(.L_x_88) ;  /* 0x0000003c002c9947 */ /* 0x002fea0003800000 */
.L_x_87:
[----:B------:R-:W-:Y:S05]  /*6b90*/  BSYNC B0 ;  /* 0x0000000000007941 */ /* 0x000fea0003800000 */
.L_x_86:
[----:B------:R-:W-:Y:S01]  /*6ba0*/  ISETP.NE.AND P1, PT, R60, RZ, PT ;  /* 0x000000ff3c00720c */ /* 0x000fe20003f25270 */
[----:B------:R-:W-:Y:S11]  /*6bb0*/  HFMA2 R47, -RZ, RZ, 0, 5.9604644775390625e-08 ;  /* 0x00000001ff2f7431 */ /* 0x000ff600000001ff */
[----:B------:R-:W-:Y:S01]  /*6bc0*/  @!UPT UIADD3 URZ, UPT, UPT, URZ, URZ, URZ ;  /* 0x000000fffffff290 */ /* 0x000fe2000fffe0ff */
[----:B------:R3:W1:Y:S04]  /*6bd0*/  @P1 LDS.128 R48, [R86] ;  /* 0x0000000056301984 */ /* 0x0006680000000c00 */
[----:B------:R3:W1:Y:S04]  /*6be0*/  @P1 LDS.128 R56, [R96+0x10] ;  /* 0x0000100060381984 */ /* 0x0006680000000c00 */
[----:B------:R3:W1:Y:S04]  /*6bf0*/  @P1 LDS.128 R64, [R94+0x20] ;  /* 0x000020005e401984 */ /* 0x0006680000000c00 */
[----:B------:R3:W1:Y:S02]  /*6c00*/  @P1 LDS.128 R72, [R98+0x30] ;  /* 0x0000300062481984 */ /* 0x0006640000000c00 */
.L_x_85:
[----:B------:R-:W-:Y:S05]  /*6c10*/  BSYNC B1 ;  /* 0x0000000000017941 */ /* 0x000fea0003800000 */
.L_x_84:
[----:B-1----:R-:W-:Y:S04]  /*6c20*/  SHF.R.U32.HI R3, RZ, 0x15, R39 ;  /* 0x00000015ff037819 */ /* 0x002fe80000011627 */
[----:B------:R-:W-:Y:S01]  /*6c30*/  LOP3.LUT P1, RZ, R3, 0x3, R90, 0x48, !PT ;  /* 0x0000000303ff7812 */ /* 0x000fe2000782485a */
[----:B------:R-:W-:Y:S01]  /*6c40*/  @!UPT UIADD3 URZ, UPT, UPT, URZ, URZ, URZ ;  /* 0x000000fffffff290 */ /* 0x000fe2000fffe0ff */
[----:B----4-:R-:W-:Y:S11]  /*6c50*/  @P0 BRA `(.L_x_89) ;  /* 0x0000000000080947 */ /* 0x010ff60003800000 */
[----:B------:R-:W1:Y:S02]  /*6c60*/  SYNCS.PHASECHK.TRANS64.TRYWAIT P0, [R99+URZ+0xc0], R0 ;  /* 0x0000c000630075a7 */ /* 0x000e6400080011ff */
[----:B-1----:R-:W-:Y:S05]  /*6c70*/  @!P0 BRA `(.L_x_90) ;  /* 0x0000003c00088947 */ /* 0x002fea0003800000 */
.L_x_89:
[----:B------:R-:W-:Y:S05]  /*6c80*/  @!P1 BRA `(.L_x_91) ;  /* 0x0000000000409947 */ /* 0x000fea0003800000 */
[----:B------:R-:W4:Y:S01]  /*6c90*/  LDCU.64 UR8, c[0x4][0x70] ;  /* 0x01000e00ff0877ac */ /* 0x000f220008000a00 */
[----:B------:R-:W-:Y:S01]  /*6ca0*/  MOV R3, 0x0 ;  /* 0x0000000000037802 */ /* 0x000fe20000000f00 */
[----:B------:R-:W-:Y:S02]  /*6cb0*/  HFMA2 R12, -RZ, RZ, 0, 5.9604644775390625e-08 ;  /* 0x00000001ff0c7431 */ /* 0x000fe400000001ff */
[----:B------:R-:W-:Y:S02]  /*6cc0*/  IMAD.MOV.U32 R8, RZ, RZ, 0x192 ;  /* 0x00000192ff087424 */ /* 0x000fe400078e00ff */
[----:B------:R-:W-:Y:S01]  /*6cd0*/  IMAD.MOV.U32 R13, RZ, RZ, RZ ;  /* 0x000000ffff0d7224 */ /* 0x000fe200078e00ff */
[----:B------:R-:W5:Y:S01]  /*6ce0*/  LDCU.64 UR6, c[0x4][0x78] ;  /* 0x01000f00ff0677ac */ /* 0x000f620008000a00 */
[----:B------:R-:W1:Y:S01]  /*6cf0*/  LDC.64 R2, c[0x4][R3] ;  /* 0x0100000003027b82 */ /* 0x000e620000000a00 */
[----:B------:R-:W2:Y:S01]  /*6d00*/  LDCU.64 UR4, c[0x4][0x10] ;  /* 0x01000200ff0477ac */ /* 0x000ea20008000a00 */
[----:B----4-:R-:W-:Y:S01]  /*6d10*/  MOV R5, UR9 ;  /* 0x0000000900057c02 */ /* 0x010fe20008000f00 */
[----:B------:R-:W-:Y:S01]  /*6d20*/  IMAD.U32 R4, RZ, RZ, UR8 ;  /* 0x00000008ff047e24 */ /* 0x000fe2000f8e00ff */
[----:B-----5:R-:W-:Y:S01]  /*6d30*/  MOV R7, UR7 ;  /* 0x0000000700077c02 */ /* 0x020fe20008000f00 */
[----:B------:R-:W-:Y:S01]  /*6d40*/  IMAD.U32 R6, RZ, RZ, UR6 ;  /* 0x00000006ff067e24 */ /* 0x000fe2000f8e00ff */
[----:B--2---:R-:W-:Y:S01]  /*6d50*/  MOV R11, UR5 ;  /* 0x00000005000b7c02 */ /* 0x004fe20008000f00 */
[----:B------:R-:W-:Y:S02]  /*6d60*/  IMAD.U32 R10, RZ, RZ, UR4 ;  /* 0x00000004ff0a7e24 */ /* 0x000fe4000f8e00ff */
[----:B------:R-:W-:Y:S07]  /*6d70*/  LEPC R20, `(.L_x_91) ;  /* 0x000000001014794e */ /* 0x000fee0000000000 */
[----:B-1-3--:R-:W-:Y:S05]  /*6d80*/  CALL.ABS.NOINC R2 ;  /* 0x0000000002007343 */ /* 0x00afea0003c00000 */
.L_x_91:
[C---:B------:R-:W-:Y:S01]  /*6d90*/  SHF.L.U32 R40, R48.reuse, 0x10, RZ ;  /* 0x0000001030287819 */ /* 0x040fe200000006ff */
[----:B------:R-:W-:Y:S05]  /*6da0*/  WARPSYNC.ALL ;  /* 0x0000000000007948 */ /* 0x000fea0003800000 */
[----:B------:R-:W-:Y:S01]  /*6db0*/  R2UR UR4, R39 ;  /* 0x00000000270472ca */ /* 0x000fe200000e0000 */
[----:B------:R-:W-:Y:S01]  /*6dc0*/  BSSY.RECONVERGENT B0, `(.L_x_92) ;  /* 0x0000088000007945 */ /* 0x000fe20003800200 */
[----:B------:R-:W-:Y:S02]  /*6dd0*/  LOP3.LUT R43, R48, 0xffff0000, RZ, 0xc0, !PT ;  /* 0xffff0000302b7812 */ /* 0x000fe400078ec0ff */
[----:B------:R-:W-:Y:S02]  /*6de0*/  LOP3.LUT R42, R49, 0xffff0000, RZ, 0xc0, !PT ;  /* 0xffff0000312a7812 */ /* 0x000fe400078ec0ff */
[----:B------:R-:W-:Y:S02]  /*6df0*/  SHF.L.U32 R45, R51, 0x10, RZ ;  /* 0x00000010332d7819 */ /* 0x000fe400000006ff */
[----:B------:R-:W-:Y:S02]  /*6e00*/  LOP3.LUT R44, R75, 0xffff0000, RZ, 0xc0, !PT ;  /* 0xffff00004b2c7812 */ /* 0x000fe400078ec0ff */
[----:B------:R-:W-:Y:S03]  /*6e10*/  ISETP.NE.AND P0, PT, R88, RZ, PT ;  /* 0x000000ff5800720c */ /* 0x000fe60003f05270 */
[----:B------:R-:W1:Y:S02]  /*6e20*/  LDTM.x32 R4, tmem[UR4] ;  /* 0x00000004000479ee */ /* 0x000e6400082c0000 */
[C---:B-12---:R-:W-:Y:S01]  /*6e30*/  FMUL R0, R38.reuse, R4 ;  /* 0x0000000426007220 */ /* 0x046fe20000400000 */
[C---:B------:R-:W-:Y:S01]  /*6e40*/  FMUL R2, R38.reuse, R5 ;  /* 0x0000000526027220 */ /* 0x040fe20000400000 */
[C---:B------:R-:W-:Y:S01]  /*6e50*/  FMUL R3, R38.reuse, R6 ;  /* 0x0000000626037220 */ /* 0x040fe20000400000 */
[----:B------:R-:W-:Y:S01]  /*6e60*/  FMUL R7, R38, R7 ;  /* 0x0000000726077220 */ /* 0x000fe20000400000 */
[----:B------:R-:W-:Y:S01]  /*6e70*/  FFMA R0, R41, R40, R0 ;  /* 0x0000002829007223 */ /* 0x000fe20000000000 */
[----:B------:R-:W-:Y:S01]  /*6e80*/  SHF.L.U32 R40, R49, 0x10, RZ ;  /* 0x0000001031287819 */ /* 0x000fe200000006ff */
[C---:B------:R-:W-:Y:S01]  /*6e90*/  FFMA R2, R41.reuse, R43, R2 ;  /* 0x0000002b29027223 */ /* 0x040fe20000000002 */
[----:B------:R-:W-:Y:S01]  /*6ea0*/  SHF.L.U32 R43, R50, 0x10, RZ ;  /* 0x00000010322b7819 */ /* 0x000fe200000006ff */
[C---:B------:R-:W-:Y:S01]  /*6eb0*/  FMUL R4, R38.reuse, R8 ;  /* 0x0000000826047220 */ /* 0x040fe20000400000 */
[----:B------:R-:W-:Y:S01]  /*6ec0*/  FMUL R5, R38, R9 ;  /* 0x0000000926057220 */ /* 0x000fe20000400000 */
[C---:B------:R-:W-:Y:S01]  /*6ed0*/  FFMA R3, R41.reuse, R40, R3 ;  /* 0x0000002829037223 */ /* 0x040fe20000000003 */
[----:B------:R-:W-:Y:S01]  /*6ee0*/  LOP3.LUT R40, R50, 0xffff0000, RZ, 0xc0, !PT ;  /* 0xffff000032287812 */ /* 0x000fe200078ec0ff */
[----:B------:R-:W-:Y:S01]  /*6ef0*/  FFMA R7, R41, R42, R7 ;  /* 0x0000002a29077223 */ /* 0x000fe20000000007 */
[----:B------:R-:W-:Y:S01]  /*6f00*/  LOP3.LUT R42, R51, 0xffff0000, RZ, 0xc0, !PT ;  /* 0xffff0000332a7812 */ /* 0x000fe200078ec0ff */
[----:B------:R-:W-:Y:S01]  /*6f10*/  FMUL R6, R38, R10 ;  /* 0x0000000a26067220 */ /* 0x000fe20000400000 */
[----:B------:R-:W-:Y:S01]  /*6f20*/  F2FP.BF16.F32.PACK_AB R52, R2, R0 ;  /* 0x000000000234723e */ /* 0x000fe200000010ff */
[----:B------:R-:W-:Y:S01]  /*6f30*/  FMUL R11, R38, R11 ;  /* 0x0000000b260b7220 */ /* 0x000fe20000400000 */
[----:B------:R-:W-:Y:S01]  /*6f40*/  F2FP.BF16.F32.PACK_AB R53, R7, R3 ;  /* 0x000000030735723e */ /* 0x000fe200000010ff */
[----:B------:R-:W-:Y:S01]  /*6f50*/  FFMA R4, R41, R43, R4 ;  /* 0x0000002b29047223 */ /* 0x000fe20000000004 */
[----:B------:R-:W-:Y:S01]  /*6f60*/  SHF.L.U32 R43, R57, 0x10, RZ ;  /* 0x00000010392b7819 */ /* 0x000fe200000006ff */
[C---:B------:R-:W-:Y:S01]  /*6f70*/  FFMA R5, R41.reuse, R40, R5 ;  /* 0x0000002829057223 */ /* 0x040fe20000000005 */
[C---:B------:R-:W-:Y:S01]  /*6f80*/  SHF.L.U32 R40, R56.reuse, 0x10, RZ ;  /* 0x0000001038287819 */ /* 0x040fe200000006ff */
[----:B------:R-:W-:Y:S01]  /*6f90*/  FFMA R6, R41, R45, R6 ;  /* 0x0000002d29067223 */ /* 0x000fe20000000006 */
[----:B------:R-:W-:Y:S01]  /*6fa0*/  SHF.L.U32 R45, R59, 0x10, RZ ;  /* 0x000000103b2d7819 */ /* 0x000fe200000006ff */
[----:B------:R-:W-:Y:S01]  /*6fb0*/  FFMA R11, R41, R42, R11 ;  /* 0x0000002a290b7223 */ /* 0x000fe2000000000b */
[----:B------:R-:W-:Y:S01]  /*6fc0*/  LOP3.LUT R42, R56, 0xffff0000, RZ, 0xc0, !PT ;  /* 0xffff0000382a7812 */ /* 0x000fe200078ec0ff */
[C---:B------:R-:W-:Y:S01]  /*6fd0*/  FMUL R8, R38.reuse, R12 ;  /* 0x0000000c26087220 */ /* 0x040fe20000400000 */
[----:B------:R-:W-:Y:S01]  /*6fe0*/  F2FP.BF16.F32.PACK_AB R54, R5, R4 ;  /* 0x000000040536723e */ /* 0x000fe200000010ff */
[C---:B------:R-:W-:Y:S01]  /*6ff0*/  FMUL R9, R38.reuse, R13 ;  /* 0x0000000d26097220 */ /* 0x040fe20000400000 */
[----:B------:R-:W-:Y:S01]  /*7000*/  F2FP.BF16.F32.PACK_AB R55, R11, R6 ;  /* 0x000000060b37723e */ /* 0x000fe200000010ff */
[----:B------:R-:W-:Y:S01]  /*7010*/  FMUL R10, R38, R14 ;  /* 0x0000000e260a7220 */ /* 0x000fe20000400000 */
[----:B------:R-:W-:Y:S01]  /*7020*/  FFMA R8, R41, R40, R8 ;  /* 0x0000002829087223 */ /* 0x000fe20000000008 */
[----:B------:R-:W-:Y:S01]  /*7030*/  LOP3.LUT R40, R57, 0xffff0000, RZ, 0xc0, !PT ;  /* 0xffff000039287812 */ /* 0x000fe200078ec0ff */
[C---:B------:R-:W-:Y:S01]  /*7040*/  FFMA R9, R41.reuse, R42, R9 ;  /* 0x0000002a29097223 */ /* 0x040fe20000000009 */
[----:B------:R-:W-:Y:S01]  /*7050*/  LOP3.LUT R42, R58, 0xffff0000, RZ, 0xc0, !PT ;  /* 0xffff00003a2a7812 */ /* 0x000fe200078ec0ff */
[----:B------:R-:W-:Y:S01]  /*7060*/  FMUL R15, R38, R15 ;  /* 0x0000000f260f7220 */ /* 0x000fe20000400000 */
[----:B------:R-:W-:Y:S01]  /*7070*/  FFMA R10, R41, R43, R10 ;  /* 0x0000002b290a7223 */ /* 0x000fe2000000000a */
[----:B------:R-:W-:Y:S01]  /*7080*/  SHF.L.U32 R43, R58, 0x10, RZ ;  /* 0x000000103a2b7819 */ /* 0x000fe200000006ff */
[C---:B------:R-:W-:Y:S01]  /*7090*/  FMUL R12, R38.reuse, R16 ;  /* 0x00000010260c7220 */ /* 0x040fe20000400000 */
[----:B------:R-:W-:Y:S01]  /*70a0*/  F2FP.BF16.F32.PACK_AB R68, R9, R8 ;  /* 0x000000080944723e */ /* 0x000fe200000010ff */
[----:B------:R-:W-:Y:S01]  /*70b0*/  FFMA R15, R41, R40, R15 ;  /* 0x00000028290f7223 */ /* 0x000fe2000000000f */
[----:B------:R-:W-:Y:S01]  /*70c0*/  LOP3.LUT R40, R59, 0xffff0000, RZ, 0xc0, !PT ;  /* 0xffff00003b287812 */ /* 0x000fe200078ec0ff */
[C---:B------:R-:W-:Y:S01]  /*70d0*/  FMUL R13, R38.reuse, R17 ;  /* 0x00000011260d7220 */ /* 0x040fe20000400000 */
[C---:B------:R-:W-:Y:S01]  /*70e0*/  FMUL R14, R38.reuse, R18 ;  /* 0x00000012260e7220 */ /* 0x040fe20000400000 */
[----:B------:R-:W-:Y:S01]  /*70f0*/  FMUL R19, R38, R19 ;  /* 0x0000001326137220 */ /* 0x000fe20000400000 */
[----:B------:R-:W-:Y:S01]  /*7100*/  F2FP.BF16.F32.PACK_AB R69, R15, R10 ;  /* 0x0000000a0f45723e */ /* 0x000fe200000010ff */
[C---:B------:R-:W-:Y:S01]  /*7110*/  FFMA R12, R41.reuse, R43, R12 ;  /* 0x0000002b290c7223 */ /* 0x040fe2000000000c */
[C---:B------:R-:W-:Y:S01]  /*7120*/  SHF.L.U32 R43, R64.reuse, 0x10, RZ ;  /* 0x00000010402b7819 */ /* 0x040fe200000006ff */
[----:B------:R-:W-:Y:S01]  /*7130*/  FFMA R13, R41, R42, R13 ;  /* 0x0000002a290d7223 */ /* 0x000fe2000000000d */
[----:B------:R-:W-:Y:S01]  /*7140*/  LOP3.LUT R42, R65, 0xffff0000, RZ, 0xc0, !PT ;  /* 0xffff0000412a7812 */ /* 0x000fe200078ec0ff */
[----:B------:R-:W-:Y:S01]  /*7150*/  FFMA R14, R41, R45, R14 ;  /* 0x0000002d290e7223 */ /* 0x000fe2000000000e */
[----:B------:R-:W-:Y:S01]  /*7160*/  SHF.L.U32 R45, R65, 0x10, RZ ;  /* 0x00000010412d7819 */ /* 0x000fe200000006ff */
[----:B------:R1:W-:Y:S01]  /*7170*/  STS.128 [R86], R52 ;  /* 0x0000003456007388 */ /* 0x0003e20000000c00 */
[----:B------:R-:W-:Y:S01]  /*7180*/  F2FP.BF16.F32.PACK_AB R70, R13, R12 ;  /* 0x0000000c0d46723e */ /* 0x000fe200000010ff */
[----:B------:R-:W-:Y:S01]  /*7190*/  FFMA R19, R41, R40, R19 ;  /* 0x0000002829137223 */ /* 0x000fe20000000013 */
[----:B------:R-:W-:Y:S01]  /*71a0*/  LOP3.LUT R40, R64, 0xffff0000, RZ, 0xc0, !PT ;  /* 0xffff000040287812 */ /* 0x000fe200078ec0ff */
[C---:B------:R-:W-:Y:S01]  /*71b0*/  FMUL R16, R38.reuse, R20 ;  /* 0x0000001426107220 */ /* 0x040fe20000400000 */
[C---:B------:R-:W-:Y:S01]  /*71c0*/  FMUL R17, R38.reuse, R21 ;  /* 0x0000001526117220 */ /* 0x040fe20000400000 */
[C---:B------:R-:W-:Y:S01]  /*71d0*/  FMUL R18, R38.reuse, R22 ;  /* 0x0000001626127220 */ /* 0x040fe20000400000 */
[----:B------:R-:W-:Y:S01]  /*71e0*/  F2FP.BF16.F32.PACK_AB R71, R19, R14 ;  /* 0x0000000e1347723e */ /* 0x000fe200000010ff */
[----:B------:R-:W-:Y:S01]  /*71f0*/  FMUL R23, R38, R23 ;  /* 0x0000001726177220 */ /* 0x000fe20000400000 */
[----:B------:R-:W-:Y:S01]  /*7200*/  FFMA R16, R41, R43, R16 ;  /* 0x0000002b29107223 */ /* 0x000fe20000000010 */
[----:B------:R-:W-:Y:S01]  /*7210*/  SHF.L.U32 R43, R67, 0x10, RZ ;  /* 0x00000010432b7819 */ /* 0x000fe200000006ff */
[C---:B------:R-:W-:Y:S01]  /*7220*/  FFMA R17, R41.reuse, R40, R17 ;  /* 0x0000002829117223 */ /* 0x040fe20000000011 */
[----:B------:R1:W-:Y:S01]  /*7230*/  STS.128 [R96+0x10], R68 ;  /* 0x0000104460007388 */ /* 0x0003e20000000c00 */
        /* <DEDUP_REMOVED lines=8> */
[C---:B------:R-:W-:Y:S01]  /*72c0*/  FMUL R22, R38.reuse, R26 ;  /* 0x0000001a26167220 */ /* 0x040fe20000400000 */
[----:B------:R-:W-:Y:S01]  /*72d0*/  FFMA R20, R41, R40, R20 ;  /* 0x0000002829147223 */ /* 0x000fe20000000014 */
[----:B------:R-:W-:Y:S01]  /*72e0*/  LOP3.LUT R40, R67, 0xffff0000, RZ, 0xc0, !PT ;  /* 0xffff000043287812 */ /* 0x000fe200078ec0ff */
[C---:B------:R-:W-:Y:S01]  /*72f0*/  FFMA R21, R41.reuse, R42, R21 ;  /* 0x0000002a29157223 */ /* 0x040fe20000000015 */
[C---:B------:R-:W-:Y:S01]  /*7300*/  FFMA R22, R41.reuse, R43, R22 ;  /* 0x0000002b29167223 */ /* 0x040fe20000000016 */
[----:B------:R-:W-:Y:S01]  /*7310*/  FMUL R27, R38, R27 ;  /* 0x0000001b261b7220 */ /* 0x000fe20000400000 */
[----:B------:R-:W-:Y:S01]  /*7320*/  SHF.L.U32 R43, R72, 0x10, RZ ;  /* 0x00000010482b7819 */ /* 0x000fe200000006ff */
[----:B------:R-:W-:Y:S01]  /*7330*/  FMUL R24, R38, R28 ;  /* 0x0000001c26187220 */ /* 0x000fe20000400000 */
[----:B------:R-:W-:Y:S01]  /*7340*/  LOP3.LUT R42, R72, 0xffff0000, RZ, 0xc0, !PT ;  /* 0xffff0000482a7812 */ /* 0x000fe200078ec0ff */
[C---:B------:R-:W-:Y:S01]  /*7350*/  FMUL R25, R38.reuse, R29 ;  /* 0x0000001d26197220 */ /* 0x040fe20000400000 */
[C---:B------:R-:W-:Y:S01]  /*7360*/  FMUL R26, R38.reuse, R30 ;  /* 0x0000001e261a7220 */ /* 0x040fe20000400000 */
[C---:B------:R-:W-:Y:S01]  /*7370*/  FFMA R27, R41.reuse, R40, R27 ;  /* 0x00000028291b7223 */ /* 0x040fe2000000001b */
[----:B------:R-:W-:Y:S01]  /*7380*/  FFMA R24, R41, R43, R24 ;  /* 0x0000002b29187223 */ /* 0x000fe20000000018 */
[----:B------:R-:W-:Y:S01]  /*7390*/  LOP3.LUT R40, R73, 0xffff0000, RZ, 0xc0, !PT ;  /* 0xffff000049287812 */ /* 0x000fe200078ec0ff */
[C---:B------:R-:W-:Y:S01]  /*73a0*/  FFMA R25, R41.reuse, R42, R25 ;  /* 0x0000002a29197223 */ /* 0x040fe20000000019 */
[----:B------:R-:W-:Y:S01]  /*73b0*/  FMUL R31, R38, R31 ;  /* 0x0000001f261f7220 */ /* 0x000fe20000400000 */
[----:B------:R-:W-:Y:S01]  /*73c0*/  SHF.L.U32 R43, R74, 0x10, RZ ;  /* 0x000000104a2b7819 */ /* 0x000fe200000006ff */
[----:B------:R-:W-:Y:S01]  /*73d0*/  FFMA R26, R41, R45, R26 ;  /* 0x0000002d291a7223 */ /* 0x000fe2000000001a */
[----:B------:R-:W-:Y:S01]  /*73e0*/  FMUL R28, R38, R32 ;  /* 0x00000020261c7220 */ /* 0x000fe20000400000 */
[----:B------:R-:W-:Y:S01]  /*73f0*/  LOP3.LUT R42, R74, 0xffff0000, RZ, 0xc0, !PT ;  /* 0xffff00004a2a7812 */ /* 0x000fe200078ec0ff */
[C---:B------:R-:W-:Y:S01]  /*7400*/  FMUL R29, R38.reuse, R33 ;  /* 0x00000021261d7220 */ /* 0x040fe20000400000 */
[----:B------:R-:W-:Y:S01]  /*7410*/  SHF.L.U32 R45, R75, 0x10, RZ ;  /* 0x000000104b2d7819 */ /* 0x000fe200000006ff */
[C---:B------:R-:W-:Y:S01]  /*7420*/  FMUL R30, R38.reuse, R34 ;  /* 0x00000022261e7220 */ /* 0x040fe20000400000 */
[----:B------:R-:W-:Y:S01]  /*7430*/  FFMA R31, R41, R40, R31 ;  /* 0x00000028291f7223 */ /* 0x000fe2000000001f */
[----:B------:R-:W-:Y:S01]  /*7440*/  FMUL R35, R38, R35 ;  /* 0x0000002326237220 */ /* 0x000fe20000400000 */
[----:B------:R-:W-:Y:S01]  /*7450*/  F2FP.BF16.F32.PACK_AB R101, R23, R18 ;  /* 0x000000121765723e */ /* 0x000fe200000010ff */
[----:B------:R-:W-:Y:S01]  /*7460*/  FFMA R28, R41, R43, R28 ;  /* 0x0000002b291c7223 */ /* 0x000fe2000000001c */
[----:B------:R-:W-:Y:S01]  /*7470*/  F2FP.BF16.F32.PACK_AB R102, R21, R20 ;  /* 0x000000141566723e */ /* 0x000fe200000010ff */
[----:B------:R-:W-:Y:S01]  /*7480*/  FFMA R29, R41, R42, R29 ;  /* 0x0000002a291d7223 */ /* 0x000fe2000000001d */
[----:B------:R-:W-:Y:S01]  /*7490*/  F2FP.BF16.F32.PACK_AB R103, R27, R22 ;  /* 0x000000161b67723e */ /* 0x000fe200000010ff */
[C---:B------:R-:W-:Y:S01]  /*74a0*/  FFMA R30, R41.reuse, R45, R30 ;  /* 0x0000002d291e7223 */ /* 0x040fe2000000001e */
[----:B------:R-:W-:Y:S01]  /*74b0*/  FFMA R35, R41, R44, R35 ;  /* 0x0000002c29237223 */ /* 0x000fe20000000023 */
[----:B------:R-:W-:Y:S02]  /*74c0*/  F2FP.BF16.F32.PACK_AB R104, R25, R24 ;  /* 0x000000181968723e */ /* 0x000fe400000010ff */
[----:B------:R1:W-:Y:S01]  /*74d0*/  STS.128 [R94+0x20], R100 ;  /* 0x000020645e007388 */ /* 0x0003e20000000c00 */
[----:B------:R-:W-:Y:S02]  /*74e0*/  F2FP.BF16.F32.PACK_AB R105, R31, R26 ;  /* 0x0000001a1f69723e */ /* 0x000fe400000010ff */
[----:B------:R-:W-:Y:S02]  /*74f0*/  F2FP.BF16.F32.PACK_AB R106, R29, R28 ;  /* 0x0000001c1d6a723e */ /* 0x000fe400000010ff */
[----:B------:R-:W-:Y:S05]  /*7500*/  F2FP.BF16.F32.PACK_AB R107, R35, R30 ;  /* 0x0000001e236b723e */ /* 0x000fea00000010ff */
[----:B------:R1:W-:Y:S01]  /*7510*/  STS.128 [R98+0x30], R104 ;  /* 0x0000306862007388 */ /* 0x0003e20000000c00 */
[----:B------:R-:W-:Y:S01]  /*7520*/  @!PT LDS RZ, [RZ] ;  /* 0x00000000fffff984 */ /* 0x000fe20000000800 */
[----:B------:R-:W-:Y:S01]  /*7530*/  @!PT LDS RZ, [RZ] ;  /* 0x00000000fffff984 */ /* 0x000fe20000000800 */
[----:B------:R-:W-:Y:S01]  /*7540*/  @!PT LDS RZ, [RZ] ;  /* 0x00000000fffff984 */ /* 0x000fe20000000800 */
[----:B------:R-:W-:Y:S01]  /*7550*/  @!PT LDS RZ, [RZ] ;  /* 0x00000000fffff984 */ /* 0x000fe20000000800 */
[----:B------:R2:W-:Y:S07]  /*7560*/  MEMBAR.ALL.CTA ;  /* 0x0000000000007992 */ /* 0x0005ee0000008000 */
[----:B--2---:R-:W2:Y:S02]  /*7570*/  FENCE.VIEW.ASYNC.S ;  /* 0x00000000000073c6 */ /* 0x004ea40000000000 */
[----:B--2---:R-:W-:Y:S06]  /*7580*/  BAR.SYNC.DEFER_BLOCKING 0x1, 0x80 ;  /* 0x0042000000007b1d */ /* 0x004fec0000010000 */
[----:B------:R-:W-:Y:S05]  /*7590*/  @P0 BRA `(.L_x_93) ;  /* 0x0000000000280947 */ /* 0x000fea0003800000 */
[----:B------:R-:W2:Y:S01]  /*75a0*/  LDCU.64 UR6, c[0x0][0x348] ;  /* 0x00006900ff0677ac */ /* 0x000ea20008000a00 */
[----:B------:R-:W-:Y:S01]  /*75b0*/  UIADD3 UR4, UPT, UPT, UR48, 0x200, URZ ;  /* 0x0000020030047890 */ /* 0x000fe2000fffe0ff */
[----:B------:R-:W-:Y:S05]  /*75c0*/  UMOV UR41, UR51 ;  /* 0x0000003300297c82 */ /* 0x000fea0008000000 */
[----:B------:R-:W-:Y:S04]  /*75d0*/  MOV R80, UR4 ;  /* 0x0000000400507c02 */ /* 0x000fe80008000f00 */
[----:B------:R-:W-:Y:S01]  /*75e0*/  R2UR UR40, R80 ;  /* 0x00000000502872ca */ /* 0x000fe200000e0000 */
[----:B--2---:R-:W-:Y:S04]  /*75f0*/  UIADD3 UR4, UP0, UPT, UR6, 0x680, URZ ;  /* 0x0000068006047890 */ /* 0x004fe8000ff1e0ff */
[----:B------:R-:W-:Y:S09]  /*7600*/  UIADD3.X UR5, UPT, UPT, URZ, UR7, URZ, UP0, !UPT ;  /* 0x00000007ff057290 */ /* 0x000ff200087fe4ff */
[----:B------:R2:W-:Y:S01]  /*7610*/  UTMASTG.4D [UR40], [UR4] ;  /* 0x00000028040073b5 */ /* 0x0005e20008018000 */
[----:B------:R0:W-:Y:S01]  /*7620*/  UTMACMDFLUSH ;  /* 0x00000000000079b7 */ /* 0x0001e20000000000 */
[----:B--2---:R-:W-:Y:S04]  /*7630*/  DEPBAR.LE SB0, 0x1 ;  /* 0x000080400000791a */ /* 0x004fe80000000000 */
.L_x_93:
[----:B------:R-:W-:Y:S05]  /*7640*/  BSYNC.RECONVERGENT B0 ;  /* 0x0000000000007941 */ /* 0x000fea0003800200 */
.L_x_92:
[----:B------:R-:W-:Y:S01]  /*7650*/  BAR.SYNC.DEFER_BLOCKING 0x1, 0x80 ;  /* 0x0042000000007b1d */ /* 0x000fe20000010000 */
[----:B------:R-:W-:Y:S01]  /*7660*/  ISETP.NE.AND P1, PT, R97, RZ, PT ;  /* 0x000000ff6100720c */ /* 0x000fe20003f25270 */
[----:B------:R-:W-:Y:S01]  /*7670*/  UISETP.NE.AND UP0, UPT, UR53, URZ, UPT ;  /* 0x000000ff3500728c */ /* 0x000fe2000bf05270 */
[----:B------:R-:W-:Y:S11]  /*7680*/  LEA R3, R47, UR48, 0x3 ;  /* 0x000000302f037c11 */ /* 0x000ff6000f8e18ff */
[----:B------:R-:W-:Y:S01]  /*7690*/  @P1 SHF.L.U32 R4, R85, 0x1f, RZ ;  /* 0x0000001f55041819 */ /* 0x000fe200000006ff */
[----:B------:R-:W-:Y:S06]  /*76a0*/  BRA.U !UP0, `(.L_x_94) ;  /* 0x0000000108247547 */ /* 0x000fec000b800000 */
[----:B------:R-:W2:Y:S01]  /*76b0*/  S2R R0, SR_CgaCtaId ;  /* 0x0000000000007919 */ /* 0x000ea20000008800 */
[----:B------:R-:W-:Y:S01]  /*76c0*/  IMAD.U32 R2, RZ, RZ, UR50 ;  /* 0x00000032ff027e24 */ /* 0x000fe2000f8e00ff */
[----:B------:R-:W-:Y:S04]  /*76d0*/  UIADD3 UR4, UPT, UPT, UR50, 0x1, URZ ;  /* 0x0000000132047890 */ /* 0x000fe8000fffe0ff */
[----:B------:R-:W-:Y:S01]  /*76e0*/  @P1 LEA R2, R2, UR48, 0x3 ;  /* 0x0000003002021c11 */ /* 0x000fe2000f8e18ff */
[----:B------:R-:W-:Y:S04]  /*76f0*/  UISETP.NE.AND UP0, UPT, UR4, 0x4, UPT ;  /* 0x000000040400788c */ /* 0x000fe8000bf05270 */
[----:B------:R-:W-:Y:S01]  /*7700*/  @P1 VIADD R5, R2, 0x80 ;  /* 0x0000008002051836 */ /* 0x000fe20000000000 */
[----:B------:R-:W-:Y:S04]  /*7710*/  USEL UR50, UR4, URZ, UP0 ;  /* 0x000000ff04327287 */ /* 0x000fe80008000000 */
[----:B--2---:R-:W-:Y:S04]  /*7720*/  @P1 PRMT R0, R0, 0x654, R5 ;  /* 0x0000065400001816 */ /* 0x004fe80000000005 */
[----:B------:R2:W-:Y:S04]  /*7730*/  @P1 SYNCS.ARRIVE.TRANS64.RED.A1T0 RZ, [R0+URZ], RZ ;  /* 0x000000ff00ff19a7 */ /* 0x0005e800081004ff */
.L_x_94:
[----:B------:R-:W4:Y:S01]  /*7740*/  @P1 SYNCS.PHASECHK.TRANS64.TRYWAIT P0, [R3+URZ+0x60], R4 ;  /* 0x00006004030015a7 */ /* 0x000f2200080011ff */
[----:B------:R-:W-:Y:S01]  /*7750*/  BSSY B1, `(.L_x_95) ;  /* 0x0000016000017945 */ /* 0x000fe20003800000 */
[----:B----4-:R-:W-:Y:S03]  /*7760*/  @P1 SEL R46, RZ, 0x1, !P0 ;  /* 0x00000001ff2e1807 */ /* 0x010fe60004000000 */
[----:B------:R-:W-:Y:S05]  /*7770*/  @!P1 BRA `(.L_x_96) ;  /* 0x00000000004c9947 */ /* 0x000fea0003800000 */
[----:B------:R-:W-:Y:S01]  /*7780*/  ISETP.NE.AND P0, PT, R46, RZ, PT ;  /* 0x000000ff2e00720c */ /* 0x000fe20003f05270 */
[----:B------:R-:W-:Y:S01]  /*7790*/  BSSY B0, `(.L_x_97) ;  /* 0x000000b000007945 */ /* 0x000fe20003800000 */
[----:B------:R-:W-:Y:S11]  /*77a0*/  ISETP.NE.AND P1, PT, R60, RZ, PT ;  /* 0x000000ff3c00720c */ /* 0x000ff60003f25270 */
[----:B------:R-:W-:Y:S02]  /*77b0*/  @!UPT UIADD3 URZ, UPT, UPT, URZ, URZ, URZ ;  /* 0x000000fffffff290 */ /* 0x000fe4000fffe0ff */
[C---:B------:R-:W-:Y:S01]  /*77c0*/  @P1 IMAD R6, R47.reuse, 0x2000, R86 ;  /* 0x000020002f061824 */ /* 0x040fe200078e0256 */
[C---:B------:R-:W-:Y:S01]  /*77d0*/  @P1 LEA R4, R47.reuse, R94, 0xd ;  /* 0x0000005e2f041211 */ /* 0x040fe200078e68ff */
[C---:B------:R-:W-:Y:S02]  /*77e0*/  @P1 IMAD R5, R47.reuse, 0x2000, R96 ;  /* 0x000020002f051824 */ /* 0x040fe400078e0260 */
[----:B------:R-:W-:Y:S01]  /*77f0*/  @P1 IMAD R2, R47, 0x2000, R98 ;  /* 0x000020002f021824 */ /* 0x000fe200078e0262 */
[----:B------:R-:W-:Y:S06]  /*7800*/  @P0 BRA `(.L_x_98) ;  /* 0x00000000000c0947 */ /* 0x000fec0003800000 */
[----:B--2---:R-:W-:Y:S04]  /*7810*/  SHF.L.U32 R0, R85, 0x1f, RZ ;  /* 0x0000001f55007819 */ /* 0x004fe800000006ff */
[----:B------:R-:W2:Y:S02]  /*7820*/  SYNCS.PHASECHK.TRANS64.TRYWAIT P0, [R3+URZ+0x60], R0 ;  /* 0x00006000030075a7 */ /* 0x000ea400080011ff */
[----:B--2---:R-:W-:Y:S05]  /*7830*/  @!P0 BRA `(.L_x_99) ;  /* 0x00000030002c8947 */ /* 0x004fea0003800000 */
.L_x_98:
[----:B------:R-:W-:Y:S05]  /*7840*/  BSYNC B0 ;  /* 0x0000000000007941 */ /* 0x000fea0003800000 */
.L_x_97:
[----:B------:R-:W-:Y:S02]  /*7850*/  ISETP.NE.AND P0, PT, R60, RZ, PT ;  /* 0x000000ff3c00720c */ /* 0x000fe40003f05270 */
[----:B------:R-:W-:Y:S11]  /*7860*/  IADD3 R47, PT, PT, R47, 0x1, RZ ;  /* 0x000000012f2f7810 */ /* 0x000ff60007ffe0ff */
[----:B------:R4:W1:Y:S04]  /*7870*/  @P0 LDS.128 R48, [R6] ;  /* 0x0000000006300984 */ /* 0x0008680000000c00 */
[----:B------:R4:W1:Y:S04]  /*7880*/  @P0 LDS.128 R56, [R5+0x10] ;  /* 0x0000100005380984 */ /* 0x0008680000000c00 */
[----:B------:R4:W1:Y:S04]  /*7890*/  @P0 LDS.128 R64, [R4+0x20] ;  /* 0x0000200004400984 */ /* 0x0008680000000c00 */
[----:B------:R4:W1:Y:S02]  /*78a0*/  @P0 LDS.128 R72, [R2+0x30] ;  /* 0x0000300002480984 */ /* 0x0008640000000c00 */
.L_x_96:
[----:B------:R-:W-:Y:S05]  /*78b0*/  BSYNC B1 ;  /* 0x0000000000017941 */ /* 0x000fea0003800000 */
.L_x_95:
[----:B--2---:R-:W-:Y:S05]  /*78c0*/  VIADD R3, R39, 0x20 ;  /* 0x0000002027037836 */ /* 0x004fea0000000000 */
[----:B------:R-:W-:Y:S04]  /*78d0*/  SHF.R.U32.HI R3, RZ, 0x15, R3 ;  /* 0x00000015ff037819 */ /* 0x000fe80000011603 */
[----:B------:R-:W-:Y:S11]  /*78e0*/  LOP3.LUT P0, RZ, R3, 0x3, R90, 0x48, !PT ;  /* 0x0000000303ff7812 */ /* 0x000ff6000780485a */
[----:B------:R-:W-:Y:S02]  /*78f0*/  @!UPT UIADD3 URZ, UPT, UPT, URZ, URZ, URZ ;  /* 0x000000fffffff290 */ /* 0x000fe4000fffe0ff */
[----:B------:R-:W-:Y:S05]  /*7900*/  @!P0 BRA `(.L_x_100) ;  /* 0x0000000000408947 */ /* 0x000fea0003800000 */
[----:B------:R-:W2:Y:S01]  /*7910*/  LDCU.64 UR8, c[0x4][0x70] ;  /* 0x01000e00ff0877ac */ /* 0x000ea20008000a00 */
[----:B------:R-:W-:Y:S01]  /*7920*/  MOV R3, 0x0 ;  /* 0x0000000000037802 */ /* 0x000fe20000000f00 */
[----:B------:R-:W-:Y:S02]  /*7930*/  HFMA2 R12, -RZ, RZ, 0, 5.9604644775390625e-08 ;  /* 0x00000001ff0c7431 */ /* 0x000fe400000001ff */
[----:B------:R-:W-:Y:S02]  /*7940*/  IMAD.MOV.U32 R8, RZ, RZ, 0x192 ;  /* 0x00000192ff087424 */ /* 0x000fe400078e00ff */
[----:B------:R-:W-:Y:S01]  /*7950*/  IMAD.MOV.U32 R13, RZ, RZ, RZ ;  /* 0x000000ffff0d7224 */ /* 0x000fe200078e00ff */
[----:B------:R-:W5:Y:S01]  /*7960*/  LDCU.64 UR6, c[0x4][0x78] ;  /* 0x01000f00ff0677ac */ /* 0x000f620008000a00 */
[----:B----4-:R-:W4:Y:S01]  /*7970*/  LDC.64 R2, c[0x4][R3] ;  /* 0x0100000003027b82 */ /* 0x010f220000000a00 */
[----:B------:R-:W3:Y:S01]  /*7980*/  LDCU.64 UR4, c[0x4][0x10] ;  /* 0x01000200ff0477ac */ /* 0x000ee20008000a00 */
[----:B--2---:R-:W-:Y:S01]  /*7990*/  MOV R5, UR9 ;  /* 0x0000000900057c02 */ /* 0x004fe20008000f00 */
[----:B------:R-:W-:Y:S01]  /*79a0*/  IMAD.U32 R4, RZ, RZ, UR8 ;  /* 0x00000008ff047e24 */ /* 0x000fe2000f8e00ff */
[----:B-----5:R-:W-:Y:S01]  /*79b0*/  MOV R7, UR7 ;  /* 0x0000000700077c02 */ /* 0x020fe20008000f00 */
[----:B------:R-:W-:Y:S01]  /*79c0*/  IMAD.U32 R6, RZ, RZ, UR6 ;  /* 0x00000006ff067e24 */ /* 0x000fe2000f8e00ff */
[----:B---3--:R-:W-:Y:S01]  /*79d0*/  MOV R11, UR5 ;  /* 0x00000005000b7c02 */ /* 0x008fe20008000f00 */
[----:B------:R-:W-:Y:S02]  /*79e0*/  IMAD.U32 R10, RZ, RZ, UR4 ;  /* 0x00000004ff0a7e24 */ /* 0x000fe4000f8e00ff */
[----:B------:R-:W-:Y:S07]  /*79f0*/  LEPC R20, `(.L_x_100) ;  /* 0x000000001014794e */ /* 0x000fee0000000000 */
[----:B-1--4-:R-:W-:Y:S05]  /*7a00*/  CALL.ABS.NOINC R2 ;  /* 0x0000000002007343 */ /* 0x012fea0003c00000 */
.L_x_100:
[C---:B-1----:R-:W-:Y:S01]  /*7a10*/  SHF.L.U32 R40, R48.reuse, 0x10, RZ ;  /* 0x0000001030287819 */ /* 0x042fe200000006ff */
[----:B------:R-:W-:Y:S05]  /*7a20*/  WARPSYNC.ALL ;  /* 0x0000000000007948 */ /* 0x000fea0003800000 */
[----:B------:R-:W-:Y:S01]  /*7a30*/  R2UR UR4, R39 ;  /* 0x00000000270472ca */ /* 0x000fe200000e0000 */
[----:B------:R-:W1:Y:S01]  /*7a40*/  S2R R104, SR_CgaCtaId ;  /* 0x0000000000687919 */ /* 0x000e620000008800 */
[----:B------:R-:W-:Y:S01]  /*7a50*/  LOP3.LUT R43, R48, 0xffff0000, RZ, 0xc0, !PT ;  /* 0xffff0000302b7812 */ /* 0x000fe200078ec0ff */
[----:B------:R-:W-:Y:S01]  /*7a60*/  BSSY.RECONVERGENT B0, `(.L_x_101) ;  /* 0x000008c000007945 */ /* 0x000fe20003800200 */
[----:B------:R-:W-:Y:S02]  /*7a70*/  LOP3.LUT R42, R49, 0xffff0000, RZ, 0xc0, !PT ;  /* 0xffff0000312a7812 */ /* 0x000fe400078ec0ff */
[----:B------:R-:W-:Y:S02]  /*7a80*/  LOP3.LUT R44, R50, 0xffff0000, RZ, 0xc0, !PT ;  /* 0xffff0000322c7812 */ /* 0x000fe400078ec0ff */
[----:B------:R-:W-:Y:S02]  /*7a90*/  SHF.L.U32 R45, R59, 0x10, RZ ;  /* 0x000000103b2d7819 */ /* 0x000fe400000006ff */
[----:B------:R-:W-:Y:S02]  /*7aa0*/  ISETP.NE.AND P6, PT, R97, RZ, PT ;  /* 0x000000ff6100720c */ /* 0x000fe40003fc5270 */
[----:B------:R-:W-:Y:S01]  /*7ab0*/  ISETP.NE.AND P0, PT, R88, RZ, PT ;  /* 0x000000ff5800720c */ /* 0x000fe20003f05270 */
[----:B----4-:R-:W2:Y:S01]  /*7ac0*/  LDTM.x32 R4, tmem[UR4+0x20] ;  /* 0x00002004000479ee */ /* 0x010ea200082c0000 */
[----:B------:R-:W-:Y:S02]  /*7ad0*/  MOV R61, UR50 ;  /* 0x00000032003d7c02 */ /* 0x000fe40008000f00 */
[----:B------:R-:W-:Y:S07]  /*7ae0*/  LEA R62, R47, UR48, 0x3 ;  /* 0x000000302f3e7c11 */ /* 0x000fee000f8e18ff */
[----:B------:R-:W-:Y:S02]  /*7af0*/  @P6 LEA R61, R61, UR48, 0x3 ;  /* 0x000000303d3d6c11 */ /* 0x000fe4000f8e18ff */
[----:B------:R-:W-:Y:S02]  /*7b00*/  @P6 SHF.L.U32 R63, R85, 0x1f, RZ ;  /* 0x0000001f553f6819 */ /* 0x000fe400000006ff */
[----:B------:R-:W-:Y:S04]  /*7b10*/  @P6 IADD3 R61, PT, PT, R61, 0x80, RZ ;  /* 0x000000803d3d6810 */ /* 0x000fe80007ffe0ff */
[----:B-1----:R-:W-:Y:S01]  /*7b20*/  @P6 PRMT R61, R104, 0x654, R61 ;  /* 0x00000654683d6816 */ /* 0x002fe2000000003d */
[C---:B--2---:R-:W-:Y:S01]  /*7b30*/  FMUL R0, R38.reuse, R4 ;  /* 0x0000000426007220 */ /* 0x044fe20000400000 */
[C---:B------:R-:W-:Y:S01]  /*7b40*/  FMUL R2, R38.reuse, R5 ;  /* 0x0000000526027220 */ /* 0x040fe20000400000 */
[C---:B------:R-:W-:Y:S01]  /*7b50*/  FMUL R3, R38.reuse, R6 ;  /* 0x0000000626037220 */ /* 0x040fe20000400000 */
[C---:B------:R-:W-:Y:S01]  /*7b60*/  FMUL R7, R38.reuse, R7 ;  /* 0x0000000726077220 */ /* 0x040fe20000400000 */
[----:B------:R-:W-:Y:S01]  /*7b70*/  FFMA R0, R41, R40, R0 ;  /* 0x0000002829007223 */ /* 0x000fe20000000000 */
[----:B------:R-:W-:Y:S01]  /*7b80*/  SHF.L.U32 R40, R49, 0x10, RZ ;  /* 0x0000001031287819 */ /* 0x000fe200000006ff */
[----:B------:R-:W-:Y:S01]  /*7b90*/  FFMA R2, R41, R43, R2 ;  /* 0x0000002b29027223 */ /* 0x000fe20000000002 */
[----:B------:R-:W-:Y:S01]  /*7ba0*/  SHF.L.U32 R43, R51, 0x10, RZ ;  /* 0x00000010332b7819 */ /* 0x000fe200000006ff */
[C---:B------:R-:W-:Y:S01]  /*7bb0*/  FMUL R4, R38.reuse, R8 ;  /* 0x0000000826047220 */ /* 0x040fe20000400000 */
[----:B------:R-:W-:Y:S01]  /*7bc0*/  FMUL R5, R38, R9 ;  /* 0x0000000926057220 */ /* 0x000fe20000400000 */
[C---:B------:R-:W-:Y:S01]  /*7bd0*/  FFMA R3, R41.reuse, R40, R3 ;  /* 0x0000002829037223 */ /* 0x040fe20000000003 */
[----:B------:R-:W-:Y:S01]  /*7be0*/  SHF.L.U32 R40, R50, 0x10, RZ ;  /* 0x0000001032287819 */ /* 0x000fe200000006ff */
[----:B------:R-:W-:Y:S01]  /*7bf0*/  FFMA R7, R41, R42, R7 ;  /* 0x0000002a29077223 */ /* 0x000fe20000000007 */
[----:B------:R-:W-:Y:S01]  /*7c00*/  LOP3.LUT R42, R51, 0xffff0000, RZ, 0xc0, !PT ;  /* 0xffff0000332a7812 */ /* 0x000fe200078ec0ff */
[----:B------:R-:W-:Y:S01]  /*7c10*/  FMUL R6, R38, R10 ;  /* 0x0000000a26067220 */ /* 0x000fe20000400000 */
[----:B------:R-:W-:Y:S01]  /*7c20*/  F2FP.BF16.F32.PACK_AB R52, R2, R0 ;  /* 0x000000000234723e */ /* 0x000fe200000010ff */
        /* <DEDUP_REMOVED lines=18> */
[C---:B------:R-:W-:Y:S01]  /*7d50*/  LOP3.LUT R42, R58.reuse, 0xffff0000, RZ, 0xc0, !PT ;  /* 0xffff00003a2a7812 */ /* 0x040fe200078ec0ff */
[----:B------:R-:W-:Y:S01]  /*7d60*/  FFMA R10, R41, R43, R10 ;  /* 0x0000002b290a7223 */ /* 0x000fe2000000000a */
[----:B------:R-:W-:Y:S01]  /*7d70*/  SHF.L.U32 R43, R58, 0x10, RZ ;  /* 0x000000103a2b7819 */ /* 0x000fe200000006ff */
[C---:B------:R-:W-:Y:S01]  /*7d80*/  FMUL R15, R38.reuse, R15 ;  /* 0x0000000f260f7220 */ /* 0x040fe20000400000 */
[----:B------:R-:W-:Y:S01]  /*7d90*/  F2FP.BF16.F32.PACK_AB R68, R9, R8 ;  /* 0x000000080944723e */ /* 0x000fe200000010ff */
[C---:B------:R-:W-:Y:S01]  /*7da0*/  FMUL R12, R38.reuse, R16 ;  /* 0x00000010260c7220 */ /* 0x040fe20000400000 */
[----:B------:R-:W-:Y:S01]  /*7db0*/  FMUL R13, R38, R17 ;  /* 0x00000011260d7220 */ /* 0x000fe20000400000 */
[----:B------:R-:W-:Y:S01]  /*7dc0*/  FFMA R15, R41, R40, R15 ;  /* 0x00000028290f7223 */ /* 0x000fe2000000000f */
[----:B------:R-:W-:Y:S01]  /*7dd0*/  LOP3.LUT R40, R59, 0xffff0000, RZ, 0xc0, !PT ;  /* 0xffff00003b287812 */ /* 0x000fe200078ec0ff */
[----:B------:R-:W-:Y:S01]  /*7de0*/  FFMA R12, R41, R43, R12 ;  /* 0x0000002b290c7223 */ /* 0x000fe2000000000c */
[----:B------:R-:W-:Y:S01]  /*7df0*/  SHF.L.U32 R43, R64, 0x10, RZ ;  /* 0x00000010402b7819 */ /* 0x000fe200000006ff */
[----:B------:R-:W-:Y:S01]  /*7e00*/  FMUL R14, R38, R18 ;  /* 0x00000012260e7220 */ /* 0x000fe20000400000 */
[----:B------:R-:W-:Y:S01]  /*7e10*/  F2FP.BF16.F32.PACK_AB R69, R15, R10 ;  /* 0x0000000a0f45723e */ /* 0x000fe200000010ff */
[----:B------:R1:W-:Y:S01]  /*7e20*/  STS.128 [R86+0x2000], R52 ;  /* 0x0020003456007388 */ /* 0x0003e20000000c00 */
[----:B------:R-:W-:Y:S01]  /*7e30*/  FFMA R13, R41, R42, R13 ;  /* 0x0000002a290d7223 */ /* 0x000fe2000000000d */
[----:B------:R-:W-:Y:S01]  /*7e40*/  LOP3.LUT R42, R64, 0xffff0000, RZ, 0xc0, !PT ;  /* 0xffff0000402a7812 */ /* 0x000fe200078ec0ff */
[C---:B------:R-:W-:Y:S01]  /*7e50*/  FMUL R19, R38.reuse, R19 ;  /* 0x0000001326137220 */ /* 0x040fe20000400000 */
[C---:B------:R-:W-:Y:S01]  /*7e60*/  FMUL R16, R38.reuse, R20 ;  /* 0x0000001426107220 */ /* 0x040fe20000400000 */
[C---:B------:R-:W-:Y:S01]  /*7e70*/  FMUL R17, R38.reuse, R21 ;  /* 0x0000001526117220 */ /* 0x040fe20000400000 */
[----:B------:R-:W-:Y:S01]  /*7e80*/  F2FP.BF16.F32.PACK_AB R70, R13, R12 ;  /* 0x0000000c0d46723e */ /* 0x000fe200000010ff */
[----:B------:R-:W-:Y:S01]  /*7e90*/  FFMA R14, R41, R45, R14 ;  /* 0x0000002d290e7223 */ /* 0x000fe2000000000e */
[----:B------:R-:W-:Y:S01]  /*7ea0*/  SHF.L.U32 R45, R65, 0x10, RZ ;  /* 0x00000010412d7819 */ /* 0x000fe200000006ff */
[----:B------:R-:W-:Y:S01]  /*7eb0*/  FFMA R19, R41, R40, R19 ;  /* 0x0000002829137223 */ /* 0x000fe20000000013 */
[----:B------:R-:W-:Y:S01]  /*7ec0*/  LOP3.LUT R40, R65, 0xffff0000, RZ, 0xc0, !PT ;  /* 0xffff000041287812 */ /* 0x000fe200078ec0ff */
[----:B------:R-:W-:Y:S01]  /*7ed0*/  FFMA R16, R41, R43, R16 ;  /* 0x0000002b29107223 */ /* 0x000fe20000000010 */
[----:B------:R-:W-:Y:S01]  /*7ee0*/  SHF.L.U32 R43, R67, 0x10, RZ ;  /* 0x00000010432b7819 */ /* 0x000fe200000006ff */
[C---:B------:R-:W-:Y:S01]  /*7ef0*/  FMUL R18, R38.reuse, R22 ;  /* 0x0000001626127220 */ /* 0x040fe20000400000 */
[----:B------:R-:W-:Y:S01]  /*7f00*/  F2FP.BF16.F32.PACK_AB R71, R19, R14 ;  /* 0x0000000e1347723e */ /* 0x000fe200000010ff */
[C---:B------:R-:W-:Y:S01]  /*7f10*/  FFMA R17, R41.reuse, R42, R17 ;  /* 0x0000002a29117223 */ /* 0x040fe20000000011 */
[----:B------:R-:W-:Y:S01]  /*7f20*/  FMUL R23, R38, R23 ;  /* 0x0000001726177220 */ /* 0x000fe20000400000 */
[----:B------:R-:W-:Y:S01]  /*7f30*/  SHF.L.U32 R42, R66, 0x10, RZ ;  /* 0x00000010422a7819 */ /* 0x000fe200000006ff */
[----:B------:R-:W-:Y:S01]  /*7f40*/  FMUL R20, R38, R24 ;  /* 0x0000001826147220 */ /* 0x000fe20000400000 */
[----:B------:R2:W-:Y:S01]  /*7f50*/  STS.128 [R96+0x2010], R68 ;  /* 0x0020104460007388 */ /* 0x0005e20000000c00 */
[----:B------:R-:W-:Y:S01]  /*7f60*/  FFMA R18, R41, R45, R18 ;  /* 0x0000002d29127223 */ /* 0x000fe20000000012 */
[----:B------:R-:W-:Y:S01]  /*7f70*/  SHF.L.U32 R45, R75, 0x10, RZ ;  /* 0x000000104b2d7819 */ /* 0x000fe200000006ff */
[C---:B------:R-:W-:Y:S01]  /*7f80*/  FFMA R23, R41.reuse, R40, R23 ;  /* 0x0000002829177223 */ /* 0x040fe20000000017 */
[----:B------:R-:W-:Y:S01]  /*7f90*/  LOP3.LUT R40, R66, 0xffff0000, RZ, 0xc0, !PT ;  /* 0xffff000042287812 */ /* 0x000fe200078ec0ff */
[----:B------:R-:W-:Y:S01]  /*7fa0*/  FFMA R20, R41, R42, R20 ;  /* 0x0000002a29147223 */ /* 0x000fe20000000014 */
[----:B------:R-:W-:Y:S01]  /*7fb0*/  LOP3.LUT R42, R67, 0xffff0000, RZ, 0xc0, !PT ;  /* 0xffff0000432a7812 */ /* 0x000fe200078ec0ff */
[C---:B------:R-:W-:Y:S01]  /*7fc0*/  FMUL R21, R38.reuse, R25 ;  /* 0x0000001926157220 */ /* 0x040fe20000400000 */
[C---:B------:R-:W-:Y:S01]  /*7fd0*/  FMUL R22, R38.reuse, R26 ;  /* 0x0000001a26167220 */ /* 0x040fe20000400000 */
[C---:B------:R-:W-:Y:S01]  /*7fe0*/  FMUL R27, R38.reuse, R27 ;  /* 0x0000001b261b7220 */ /* 0x040fe20000400000 */
[----:B------:R-:W-:Y:S01]  /*7ff0*/  FMUL R24, R38, R28 ;  /* 0x0000001c26187220 */ /* 0x000fe20000400000 */
[C---:B------:R-:W-:Y:S01]  /*8000*/  FFMA R21, R41.reuse, R40, R21 ;  /* 0x0000002829157223 */ /* 0x040fe20000000015 */
[C---:B------:R-:W-:Y:S01]  /*8010*/  FFMA R22, R41.reuse, R43, R22 ;  /* 0x0000002b29167223 */ /* 0x040fe20000000016 */
[----:B------:R-:W-:Y:S01]  /*8020*/  FFMA R27, R41, R42, R27 ;  /* 0x0000002a291b7223 */ /* 0x000fe2000000001b */
[----:B------:R-:W-:Y:S01]  /*8030*/  SHF.L.U32 R40, R72, 0x10, RZ ;  /* 0x0000001048287819 */ /* 0x000fe200000006ff */
[----:B------:R-:W-:Y:S01]  /*8040*/  FMUL R25, R38, R29 ;  /* 0x0000001d26197220 */ /* 0x000fe20000400000 */
[----:B------:R-:W-:Y:S01]  /*8050*/  LOP3.LUT R42, R72, 0xffff0000, RZ, 0xc0, !PT ;  /* 0xffff0000482a7812 */ /* 0x000fe200078ec0ff */
[C---:B------:R-:W-:Y:S01]  /*8060*/  FMUL R26, R38.reuse, R30 ;  /* 0x0000001e261a7220 */ /* 0x040fe20000400000 */
[----:B------:R-:W-:Y:S01]  /*8070*/  SHF.L.U32 R43, R73, 0x10, RZ ;  /* 0x00000010492b7819 */ /* 0x000fe200000006ff */
[----:B------:R-:W-:Y:S01]  /*8080*/  FFMA R24, R41, R40, R24 ;  /* 0x0000002829187223 */ /* 0x000fe20000000018 */
[----:B------:R-:W-:Y:S01]  /*8090*/  LOP3.LUT R40, R73, 0xffff0000, RZ, 0xc0, !PT ;  /* 0xffff000049287812 */ /* 0x000fe200078ec0ff */
[C---:B------:R-:W-:Y:S01]  /*80a0*/  FFMA R25, R41.reuse, R42, R25 ;  /* 0x0000002a29197223 */ /* 0x040fe20000000019 */
[----:B------:R-:W-:Y:S01]  /*80b0*/  FMUL R31, R38, R31 ;  /* 0x0000001f261f7220 */ /* 0x000fe20000400000 */
[C---:B------:R-:W-:Y:S01]  /*80c0*/  FFMA R26, R41.reuse, R43, R26 ;  /* 0x0000002b291a7223 */ /* 0x040fe2000000001a */
[----:B------:R-:W-:Y:S01]  /*80d0*/  SHF.L.U32 R43, R74, 0x10, RZ ;  /* 0x000000104a2b7819 */ /* 0x000fe200000006ff */
[----:B------:R-:W-:Y:S01]  /*80e0*/  FMUL R28, R38, R32 ;  /* 0x00000020261c7220 */ /* 0x000fe20000400000 */
[----:B------:R-:W-:Y:S01]  /*80f0*/  LOP3.LUT R42, R74, 0xffff0000, RZ, 0xc0, !PT ;  /* 0xffff00004a2a7812 */ /* 0x000fe200078ec0ff */
[C---:B------:R-:W-:Y:S01]  /*8100*/  FMUL R29, R38.reuse, R33 ;  /* 0x00000021261d7220 */ /* 0x040fe20000400000 */
[C---:B------:R-:W-:Y:S01]  /*8110*/  FMUL R30, R38.reuse, R34 ;  /* 0x00000022261e7220 */ /* 0x040fe20000400000 */
[----:B------:R-:W-:Y:S01]  /*8120*/  FFMA R31, R41, R40, R31 ;  /* 0x00000028291f7223 */ /* 0x000fe2000000001f */
[----:B------:R-:W-:Y:S01]  /*8130*/  FMUL R35, R38, R35 ;  /* 0x0000002326237220 */ /* 0x000fe20000400000 */
[----:B-1----:R-:W-:Y:S01]  /*8140*/  F2FP.BF16.F32.PACK_AB R52, R17, R16 ;  /* 0x000000101134723e */ /* 0x002fe200000010ff */
[----:B------:R-:W-:Y:S01]  /*8150*/  FFMA R28, R41, R43, R28 ;  /* 0x0000002b291c7223 */ /* 0x000fe2000000001c */
[----:B------:R-:W-:Y:S01]  /*8160*/  F2FP.BF16.F32.PACK_AB R53, R23, R18 ;  /* 0x000000121735723e */ /* 0x000fe200000010ff */
[----:B------:R-:W-:Y:S01]  /*8170*/  FFMA R29, R41, R42, R29 ;  /* 0x0000002a291d7223 */ /* 0x000fe2000000001d */
[----:B------:R-:W-:Y:S01]  /*8180*/  F2FP.BF16.F32.PACK_AB R54, R21, R20 ;  /* 0x000000141536723e */ /* 0x000fe200000010ff */
[----:B------:R-:W-:Y:S01]  /*8190*/  FFMA R30, R41, R45, R30 ;  /* 0x0000002d291e7223 */ /* 0x000fe2000000001e */
[----:B------:R-:W-:Y:S01]  /*81a0*/  F2FP.BF16.F32.PACK_AB R55, R27, R22 ;  /* 0x000000161b37723e */ /* 0x000fe200000010ff */
[----:B------:R-:W-:Y:S01]  /*81b0*/  FFMA R35, R41, R44, R35 ;  /* 0x0000002c29237223 */ /* 0x000fe20000000023 */
[----:B------:R-:W-:Y:S02]  /*81c0*/  F2FP.BF16.F32.PACK_AB R100, R25, R24 ;  /* 0x000000181964723e */ /* 0x000fe400000010ff */
[----:B------:R-:W-:Y:S01]  /*81d0*/  F2FP.BF16.F32.PACK_AB R101, R31, R26 ;  /* 0x0000001a1f65723e */ /* 0x000fe200000010ff */
[----:B------:R2:W-:Y:S01]  /*81e0*/  STS.128 [R94+0x2020], R52 ;  /* 0x002020345e007388 */ /* 0x0005e20000000c00 */
        /* <DEDUP_REMOVED lines=8> */
[----:B-1----:R-:W1:Y:S02]  /*8270*/  FENCE.VIEW.ASYNC.S ;  /* 0x00000000000073c6 */ /* 0x002e640000000000 */
[----:B-1----:R-:W-:Y:S06]  /*8280*/  BAR.SYNC.DEFER_BLOCKING 0x1, 0x80 ;  /* 0x0042000000007b1d */ /* 0x002fec0000010000 */
[----:B------:R-:W-:Y:S05]  /*8290*/  @P0 BRA `(.L_x_102) ;  /* 0x0000000000200947 */ /* 0x000fea0003800000 */
[----:B------:R-:W1:Y:S01]  /*82a0*/  LDCU.64 UR6, c[0x0][0x348] ;  /* 0x00006900ff0677ac */ /* 0x000e620008000a00 */
[----:B------:R-:W-:Y:S02]  /*82b0*/  UIADD3 UR40, UPT, UPT, UR48, 0x2200, URZ ;  /* 0x0000220030287890 */ /* 0x000fe4000fffe0ff */
[----:B------:R-:W-:Y:S02]  /*82c0*/  UIADD3 UR41, UPT, UPT, UR51, 0x20, URZ ;  /* 0x0000002033297890 */ /* 0x000fe4000fffe0ff */
[----:B-1----:R-:W-:Y:S04]  /*82d0*/  UIADD3 UR4, UP0, UPT, UR6, 0x680, URZ ;  /* 0x0000068006047890 */ /* 0x002fe8000ff1e0ff */
[----:B------:R-:W-:Y:S09]  /*82e0*/  UIADD3.X UR5, UPT, UPT, URZ, UR7, URZ, UP0, !UPT ;  /* 0x00000007ff057290 */ /* 0x000ff200087fe4ff */
[----:B------:R1:W-:Y:S01]  /*82f0*/  UTMASTG.4D [UR40], [UR4] ;  /* 0x00000028040073b5 */ /* 0x0003e20008018000 */
[----:B------:R0:W-:Y:S01]  /*8300*/  UTMACMDFLUSH ;  /* 0x00000000000079b7 */ /* 0x0001e20000000000 */
[----:B-1----:R-:W-:Y:S04]  /*8310*/  DEPBAR.LE SB0, 0x1 ;  /* 0x000080400000791a */ /* 0x002fe80000000000 */
.L_x_102:
[----:B------:R-:W-:Y:S05]  /*8320*/  BSYNC.RECONVERGENT B0 ;  /* 0x0000000000007941 */ /* 0x000fea0003800200 */
.L_x_101:
[----:B------:R-:W-:Y:S01]  /*8330*/  BAR.SYNC.DEFER_BLOCKING 0x1, 0x80 ;  /* 0x0042000000007b1d */ /* 0x000fe20000010000 */
[----:B------:R-:W-:Y:S04]  /*8340*/  UIADD3 UR4, UPT, UPT, UR50, 0x1, URZ ;  /* 0x0000000132047890 */ /* 0x000fe8000fffe0ff */
[----:B------:R-:W-:Y:S04]  /*8350*/  UISETP.NE.AND UP0, UPT, UR4, 0x4, UPT ;  /* 0x000000040400788c */ /* 0x000fe8000bf05270 */
[----:B------:R-:W-:Y:S01]  /*8360*/  USEL UR49, UR4, URZ, UP0 ;  /* 0x000000ff04317287 */ /* 0x000fe20008000000 */
[----:B------:R1:W-:Y:S01]  /*8370*/  @P6 SYNCS.ARRIVE.TRANS64.RED.A1T0 RZ, [R61+URZ], RZ ;  /* 0x000000ff3dff69a7 */ /* 0x0003e200081004ff */
[----:B------:R-:W-:Y:S01]  /*8380*/  BSSY B1, `(.L_x_103) ;  /* 0x0000017000017945 */ /* 0x000fe20003800000 */
[----:B------:R-:W4:Y:S02]  /*8390*/  @P6 SYNCS.PHASECHK.TRANS64.TRYWAIT P0, [R62+URZ+0x60], R63 ;  /* 0x0000603f3e0065a7 */ /* 0x000f2400080011ff */
[----:B----4-:R-:W-:Y:S01]  /*83a0*/  @P6 SEL R46, RZ, 0x1, !P0 ;  /* 0x00000001ff2e6807 */ /* 0x010fe20004000000 */
[----:B-1----:R-:W-:Y:S06]  /*83b0*/  @!P6 BRA `(.L_x_104) ;  /* 0x00000000004ce947 */ /* 0x002fec0003800000 */
        /* <DEDUP_REMOVED lines=9> */
[----:B------:R-:W-:Y:S04]  /*8450*/  SHF.L.U32 R5, R85, 0x1f, RZ ;  /* 0x0000001f55057819 */ /* 0x000fe800000006ff */
[----:B------:R-:W1:Y:S02]  /*8460*/  SYNCS.PHASECHK.TRANS64.TRYWAIT P0, [R62+URZ+0x60], R5 ;  /* 0x000060053e0075a7 */ /* 0x000e6400080011ff */
[----:B-1----:R-:W-:Y:S05]  /*8470*/  @!P0 BRA `(.L_x_107) ;  /* 0x0000002400308947 */ /* 0x002fea0003800000 */
.L_x_106:
[----:B------:R-:W-:Y:S05]  /*8480*/  BSYNC B0 ;  /* 0x0000000000007941 */ /* 0x000fea0003800000 */
.L_x_105:
[----:B------:R-:W-:Y:S02]  /*8490*/  ISETP.NE.AND P0, PT, R60, RZ, PT ;  /* 0x000000ff3c00720c */ /* 0x000fe40003f05270 */
[----:B------:R-:W-:Y:S11]  /*84a0*/  IADD3 R47, PT, PT, R47, 0x1, RZ ;  /* 0x000000012f2f7810 */ /* 0x000ff60007ffe0ff */
[----:B------:R4:W1:Y:S04]  /*84b0*/  @P0 LDS.128 R48, [R4] ;  /* 0x0000000004300984 */ /* 0x0008680000000c00 */
[----:B------:R4:W1:Y:S04]  /*84c0*/  @P0 LDS.128 R56, [R3+0x10] ;  /* 0x0000100003380984 */ /* 0x0008680000000c00 */
[----:B------:R4:W1:Y:S04]  /*84d0*/  @P0 LDS.128 R64, [R2+0x20] ;  /* 0x0000200002400984 */ /* 0x0008680000000c00 */
[----:B------:R4:W1:Y:S02]  /*84e0*/  @P0 LDS.128 R72, [R0+0x30] ;  /* 0x0000300000480984 */ /* 0x0008640000000c00 */
.L_x_104:
[----:B------:R-:W-:Y:S05]  /*84f0*/  BSYNC B1 ;  /* 0x0000000000017941 */ /* 0x000fea0003800000 */
.L_x_103:
[----:B----4-:R-:W-:Y:S05]  /*8500*/  VIADD R3, R39, 0x40 ;  /* 0x0000004027037836 */ /* 0x010fea0000000000 */
[----:B------:R-:W-:Y:S04]  /*8510*/  SHF.R.U32.HI R3, RZ, 0x15, R3 ;  /* 0x00000015ff037819 */ /* 0x000fe80000011603 */
[----:B------:R-:W-:Y:S11]  /*8520*/  LOP3.LUT P0, RZ, R3, 0x3, R90, 0x48, !PT ;  /* 0x0000000303ff7812 */ /* 0x000ff6000780485a */
[----:B------:R-:W-:Y:S02]  /*8530*/  @!UPT UIADD3 URZ, UPT, UPT, URZ, URZ, URZ ;  /* 0x000000fffffff290 */ /* 0x000fe4000fffe0ff */
[----:B------:R-:W-:Y:S05]  /*8540*/  @!P0 BRA `(.L_x_108) ;  /* 0x0000000000408947 */ /* 0x000fea0003800000 */
[----:B------:R-:W1:Y:S01]  /*8550*/  LDCU.64 UR8, c[0x4][0x70] ;  /* 0x01000e00ff0877ac */ /* 0x000e620008000a00 */
[----:B------:R-:W-:Y:S01]  /*8560*/  MOV R3, 0x0 ;  /* 0x0000000000037802 */ /* 0x000fe20000000f00 */
[----:B------:R-:W-:Y:S02]  /*8570*/  HFMA2 R12, -RZ, RZ, 0, 5.9604644775390625e-08 ;  /* 0x00000001ff0c7431 */ /* 0x000fe400000001ff */
[----:B------:R-:W-:Y:S02]  /*8580*/  IMAD.MOV.U32 R8, RZ, RZ, 0x192 ;  /* 0x00000192ff087424 */ /* 0x000fe400078e00ff */
[----:B------:R-:W-:Y:S01]  /*8590*/  IMAD.MOV.U32 R13, RZ, RZ, RZ ;  /* 0x000000ffff0d7224 */ /* 0x000fe200078e00ff */
[----:B------:R-:W4:Y:S01]  /*85a0*/  LDCU.64 UR6, c[0x4][0x78] ;  /* 0x01000f00ff0677ac */ /* 0x000f220008000a00 */
[----:B------:R-:W2:Y:S01]  /*85b0*/  LDC.64 R2, c[0x4][R3] ;  /* 0x0100000003027b82 */ /* 0x000ea20000000a00 */
[----:B------:R-:W5:Y:S01]  /*85c0*/  LDCU.64 UR4, c[0x4][0x10] ;  /* 0x01000200ff0477ac */ /* 0x000f620008000a00 */
[----:B-1----:R-:W-:Y:S01]  /*85d0*/  MOV R5, UR9 ;  /* 0x0000000900057c02 */ /* 0x002fe20008000f00 */
[----:B------:R-:W-:Y:S01]  /*85e0*/  IMAD.U32 R4, RZ, RZ, UR8 ;  /* 0x00000008ff047e24 */ /* 0x000fe2000f8e00ff */
[----:B----4-:R-:W-:Y:S01]  /*85f0*/  MOV R7, UR7 ;  /* 0x0000000700077c02 */ /* 0x010fe20008000f00 */
[----:B------:R-:W-:Y:S01]  /*8600*/  IMAD.U32 R6, RZ, RZ, UR6 ;  /* 0x00000006ff067e24 */ /* 0x000fe2000f8e00ff */
[----:B-----5:R-:W-:Y:S01]  /*8610*/  MOV R11, UR5 ;  /* 0x00000005000b7c02 */ /* 0x020fe20008000f00 */
[----:B------:R-:W-:Y:S02]  /*8620*/  IMAD.U32 R10, RZ, RZ, UR4 ;  /* 0x00000004ff0a7e24 */ /* 0x000fe4000f8e00ff */
[----:B------:R-:W-:Y:S07]  /*8630*/  LEPC R20, `(.L_x_108) ;  /* 0x000000001014794e */ /* 0x000fee0000000000 */
[----:B--23--:R-:W-:Y:S05]  /*8640*/  CALL.ABS.NOINC R2 ;  /* 0x0000000002007343 */ /* 0x00cfea0003c00000 */
.L_x_108:
[C---:B-1----:R-:W-:Y:S01]  /*8650*/  SHF.L.U32 R40, R48.reuse, 0x10, RZ ;  /* 0x0000001030287819 */ /* 0x042fe200000006ff */
[----:B------:R-:W-:Y:S05]  /*8660*/  WARPSYNC.ALL ;  /* 0x0000000000007948 */ /* 0x000fea0003800000 */
[----:B------:R-:W-:Y:S01]  /*8670*/  R2UR UR4, R39 ;  /* 0x00000000270472ca */ /* 0x000fe200000e0000 */
[----:B------:R-:W-:Y:S01]  /*8680*/  BSSY.RECONVERGENT B0, `(.L_x_109) ;  /* 0x000008d000007945 */ /* 0x000fe20003800200 */
[----:B------:R-:W-:Y:S02]  /*8690*/  LOP3.LUT R43, R48, 0xffff0000, RZ, 0xc0, !PT ;  /* 0xffff0000302b7812 */ /* 0x000fe400078ec0ff */
[----:B------:R-:W-:Y:S02]  /*86a0*/  SHF.L.U32 R42, R49, 0x10, RZ ;  /* 0x00000010312a7819 */ /* 0x000fe400000006ff */
[C---:B------:R-:W-:Y:S02]  /*86b0*/  SHF.L.U32 R45, R51.reuse, 0x10, RZ ;  /* 0x00000010332d7819 */ /* 0x040fe400000006ff */
[----:B------:R-:W-:Y:S02]  /*86c0*/  LOP3.LUT R44, R51, 0xffff0000, RZ, 0xc0, !PT ;  /* 0xffff0000332c7812 */ /* 0x000fe400078ec0ff */
[----:B------:R-:W-:Y:S02]  /*86d0*/  ISETP.NE.AND P6, PT, R97, RZ, PT ;  /* 0x000000ff6100720c */ /* 0x000fe40003fc5270 */
[----:B------:R-:W-:Y:S01]  /*86e0*/  ISETP.NE.AND P0, PT, R88, RZ, PT ;  /* 0x000000ff5800720c */ /* 0x000fe20003f05270 */
[----:B------:R-:W1:Y:S01]  /*86f0*/  LDTM.x32 R4, tmem[UR4+0x40] ;  /* 0x00004004000479ee */ /* 0x000e6200082c0000 */
[----:B------:R-:W-:Y:S02]  /*8700*/  MOV R61, UR49 ;  /* 0x00000031003d7c02 */ /* 0x000fe40008000f00 */
[----:B------:R-:W-:Y:S07]  /*8710*/  LEA R62, R47, UR48, 0x3 ;  /* 0x000000302f3e7c11 */ /* 0x000fee000f8e18ff */
[----:B------:R-:W-:Y:S02]  /*8720*/  @P6 LEA R61, R61, UR48, 0x3 ;  /* 0x000000303d3d6c11 */ /* 0x000fe4000f8e18ff */
[----:B------:R-:W-:Y:S02]  /*8730*/  @P6 SHF.L.U32 R63, R85, 0x1f, RZ ;  /* 0x0000001f553f6819 */ /* 0x000fe400000006ff */
[----:B------:R-:W-:Y:S04]  /*8740*/  @P6 IADD3 R61, PT, PT, R61, 0x80, RZ ;  /* 0x000000803d3d6810 */ /* 0x000fe80007ffe0ff */
[----:B------:R-:W-:Y:S01]  /*8750*/  @P6 PRMT R61, R104, 0x654, R61 ;  /* 0x00000654683d6816 */ /* 0x000fe2000000003d */
[C---:B-1----:R-:W-:Y:S01]  /*8760*/  FMUL R0, R38.reuse, R4 ;  /* 0x0000000426007220 */ /* 0x042fe20000400000 */
[C---:B------:R-:W-:Y:S01]  /*8770*/  FMUL R2, R38.reuse, R5 ;  /* 0x0000000526027220 */ /* 0x040fe20000400000 */
[C---:B------:R-:W-:Y:S01]  /*8780*/  FMUL R3, R38.reuse, R6 ;  /* 0x0000000626037220 */ /* 0x040fe20000400000 */
[----:B------:R-:W-:Y:S01]  /*8790*/  FMUL R7, R38, R7 ;  /* 0x0000000726077220 */ /* 0x000fe20000400000 */
[----:B------:R-:W-:Y:S01]  /*87a0*/  FFMA R0, R41, R40, R0 ;  /* 0x0000002829007223 */ /* 0x000fe20000000000 */
[----:B------:R-:W-:Y:S01]  /*87b0*/  LOP3.LUT R40, R49, 0xffff0000, RZ, 0xc0, !PT ;  /* 0xffff000031287812 */ /* 0x000fe200078ec0ff */
[C---:B------:R-:W-:Y:S01]  /*87c0*/  FFMA R2, R41.reuse, R43, R2 ;  /* 0x0000002b29027223 */ /* 0x040fe20000000002 */
[C---:B------:R-:W-:Y:S01]  /*87d0*/  SHF.L.U32 R43, R50.reuse, 0x10, RZ ;  /* 0x00000010322b7819 */ /* 0x040fe200000006ff */
[C---:B------:R-:W-:Y:S01]  /*87e0*/  FFMA R3, R41.reuse, R42, R3 ;  /* 0x0000002a29037223 */ /* 0x040fe20000000003 */
[----:B------:R-:W-:Y:S01]  /*87f0*/  LOP3.LUT R42, R50, 0xffff0000, RZ, 0xc0, !PT ;  /* 0xffff0000322a7812 */ /* 0x000fe200078ec0ff */
[----:B------:R-:W-:Y:S01]  /*8800*/  FMUL R4, R38, R8 ;  /* 0x0000000826047220 */ /* 0x000fe20000400000 */
[----:B--2---:R-:W-:Y:S01]  /*8810*/  F2FP.BF16.F32.PACK_AB R68, R2, R0 ;  /* 0x000000000244723e */ /* 0x004fe200000010ff */
[----:B------:R-:W-:Y:S01]  /*8820*/  FMUL R5, R38, R9 ;  /* 0x0000000926057220 */ /* 0x000fe20000400000 */
[C---:B------:R-:W-:Y:S01]  /*8830*/  FFMA R7, R41.reuse, R40, R7 ;  /* 0x0000002829077223 */ /* 0x040fe20000000007 */
[----:B------:R-:W-:Y:S01]  /*8840*/  SHF.L.U32 R40, R56, 0x10, RZ ;  /* 0x0000001038287819 */ /* 0x000fe200000006ff */
[C---:B------:R-:W-:Y:S01]  /*8850*/  FMUL R6, R38.reuse, R10 ;  /* 0x0000000a26067220 */ /* 0x040fe20000400000 */
[C---:B------:R-:W-:Y:S01]  /*8860*/  FMUL R11, R38.reuse, R11 ;  /* 0x0000000b260b7220 */ /* 0x040fe20000400000 */
[----:B------:R-:W-:Y:S01]  /*8870*/  FFMA R4, R41, R43, R4 ;  /* 0x0000002b29047223 */ /* 0x000fe20000000004 */
[----:B------:R-:W-:Y:S01]  /*8880*/  SHF.L.U32 R43, R57, 0x10, RZ ;  /* 0x00000010392b7819 */ /* 0x000fe200000006ff */
[----:B------:R-:W-:Y:S01]  /*8890*/  FMUL R8, R38, R12 ;  /* 0x0000000c26087220 */ /* 0x000fe20000400000 */
[----:B------:R-:W-:Y:S01]  /*88a0*/  F2FP.BF16.F32.PACK_AB R69, R7, R3 ;  /* 0x000000030745723e */ /* 0x000fe200000010ff */
[C---:B------:R-:W-:Y:S01]  /*88b0*/  FFMA R5, R41.reuse, R42, R5 ;  /* 0x0000002a29057223 */ /* 0x040fe20000000005 */
[----:B------:R-:W-:Y:S01]  /*88c0*/  LOP3.LUT R42, R56, 0xffff0000, RZ, 0xc0, !PT ;  /* 0xffff0000382a7812 */ /* 0x000fe200078ec0ff */
[----:B------:R-:W-:Y:S01]  /*88d0*/  FFMA R6, R41, R45, R6 ;  /* 0x0000002d29067223 */ /* 0x000fe20000000006 */
[----:B------:R-:W-:Y:S01]  /*88e0*/  SHF.L.U32 R45, R65, 0x10, RZ ;  /* 0x00000010412d7819 */ /* 0x000fe200000006ff */
[----:B------:R-:W-:Y:S01]  /*88f0*/  FFMA R11, R41, R44, R11 ;  /* 0x0000002c290b7223 */ /* 0x000fe2000000000b */
[----:B------:R-:W-:Y:S01]  /*8900*/  F2FP.BF16.F32.PACK_AB R70, R5, R4 ;  /* 0x000000040546723e */ /* 0x000fe200000010ff */
[----:B------:R-:W-:Y:S01]  /*8910*/  FFMA R8, R41, R40, R8 ;  /* 0x0000002829087223 */ /* 0x000fe20000000008 */
[----:B------:R-:W-:Y:S01]  /*8920*/  LOP3.LUT R40, R57, 0xffff0000, RZ, 0xc0, !PT ;  /* 0xffff000039287812 */ /* 0x000fe200078ec0ff */
[C---:B------:R-:W-:Y:S01]  /*8930*/  FMUL R9, R38.reuse, R13 ;  /* 0x0000000d26097220 */ /* 0x040fe20000400000 */
[----:B------:R-:W-:Y:S01]  /*8940*/  F2FP.BF16.F32.PACK_AB R71, R11, R6 ;  /* 0x000000060b47723e */ /* 0x000fe200000010ff */
[C---:B------:R-:W-:Y:S01]  /*8950*/  FMUL R10, R38.reuse, R14 ;  /* 0x0000000e260a7220 */ /* 0x040fe20000400000 */
[----:B------:R-:W-:Y:S01]  /*8960*/  LOP3.LUT R44, R75, 0xffff0000, RZ, 0xc0, !PT ;  /* 0xffff00004b2c7812 */ /* 0x000fe200078ec0ff */
[----:B------:R-:W-:Y:S01]  /*8970*/  FMUL R15, R38, R15 ;  /* 0x0000000f260f7220 */ /* 0x000fe20000400000 */
        /* <DEDUP_REMOVED lines=8> */
[----:B------:R-:W-:Y:S01]  /*8a00*/  FMUL R13, R38, R17 ;  /* 0x00000011260d7220 */ /* 0x000fe20000400000 */
[----:B------:R-:W-:Y:S01]  /*8a10*/  F2FP.BF16.F32.PACK_AB R53, R15, R10 ;  /* 0x0000000a0f35723e */ /* 0x000fe200000010ff */
[C---:B------:R-:W-:Y:S01]  /*8a20*/  FFMA R12, R41.reuse, R42, R12 ;  /* 0x0000002a290c7223 */ /* 0x040fe2000000000c */
[----:B------:R-:W-:Y:S01]  /*8a30*/  LOP3.LUT R42, R64, 0xffff0000, RZ, 0xc0, !PT ;  /* 0xffff0000402a7812 */ /* 0x000fe200078ec0ff */
[C---:B------:R-:W-:Y:S01]  /*8a40*/  FMUL R14, R38.reuse, R18 ;  /* 0x00000012260e7220 */ /* 0x040fe20000400000 */
[----:B------:R-:W-:Y:S01]  /*8a50*/  FFMA R13, R41, R40, R13 ;  /* 0x00000028290d7223 */ /* 0x000fe2000000000d */
[----:B------:R-:W-:Y:S01]  /*8a60*/  LOP3.LUT R40, R59, 0xffff0000, RZ, 0xc0, !PT ;  /* 0xffff00003b287812 */ /* 0x000fe200078ec0ff */
[----:B------:R1:W-:Y:S01]  /*8a70*/  STS.128 [R86+0x4000], R68 ;  /* 0x0040004456007388 */ /* 0x0003e20000000c00 */
        /* <DEDUP_REMOVED lines=13> */
[C---:B------:R-:W-:Y:S01]  /*8b50*/  FFMA R17, R41.reuse, R42, R17 ;  /* 0x0000002a29117223 */ /* 0x040fe20000000011 */
[----:B------:R-:W-:Y:S01]  /*8b60*/  FFMA R18, R41, R45, R18 ;  /* 0x0000002d29127223 */ /* 0x000fe20000000012 */
[----:B------:R2:W-:Y:S01]  /*8b70*/  STS.128 [R96+0x4010], R52 ;  /* 0x0040103460007388 */ /* 0x0005e20000000c00 */
[----:B------:R-:W-:Y:S01]  /*8b80*/  SHF.L.U32 R45, R67, 0x10, RZ ;  /* 0x00000010432d7819 */ /* 0x000fe200000006ff */
[----:B------:R-:W-:Y:S01]  /*8b90*/  FFMA R23, R41, R40, R23 ;  /* 0x0000002829177223 */ /* 0x000fe20000000017 */
[----:B------:R-:W-:Y:S01]  /*8ba0*/  LOP3.LUT R40, R66, 0xffff0000, RZ, 0xc0, !PT ;  /* 0xffff000042287812 */ /* 0x000fe200078ec0ff */
[C---:B------:R-:W-:Y:S01]  /*8bb0*/  FMUL R20, R38.reuse, R24 ;  /* 0x0000001826147220 */ /* 0x040fe20000400000 */
[----:B------:R-:W-:Y:S01]  /*8bc0*/  LOP3.LUT R42, R67, 0xffff0000, RZ, 0xc0, !PT ;  /* 0xffff0000432a7812 */ /* 0x000fe200078ec0ff */
[C---:B------:R-:W-:Y:S01]  /*8bd0*/  FMUL R21, R38.reuse, R25 ;  /* 0x0000001926157220 */ /* 0x040fe20000400000 */
[C---:B------:R-:W-:Y:S01]  /*8be0*/  FMUL R22, R38.reuse, R26 ;  /* 0x0000001a26167220 */ /* 0x040fe20000400000 */
[----:B------:R-:W-:Y:S01]  /*8bf0*/  FMUL R27, R38, R27 ;  /* 0x0000001b261b7220 */ /* 0x000fe20000400000 */
[----:B------:R-:W-:Y:S01]  /*8c00*/  FFMA R20, R41, R43, R20 ;  /* 0x0000002b29147223 */ /* 0x000fe20000000014 */
[----:B------:R-:W-:Y:S01]  /*8c10*/  SHF.L.U32 R43, R73, 0x10, RZ ;  /* 0x00000010492b7819 */ /* 0x000fe200000006ff */
[C---:B------:R-:W-:Y:S01]  /*8c20*/  FFMA R21, R41.reuse, R40, R21 ;  /* 0x0000002829157223 */ /* 0x040fe20000000015 */
[C---:B------:R-:W-:Y:S01]  /*8c30*/  FFMA R22, R41.reuse, R45, R22 ;  /* 0x0000002d29167223 */ /* 0x040fe20000000016 */
[C---:B------:R-:W-:Y:S01]  /*8c40*/  FFMA R27, R41.reuse, R42, R27 ;  /* 0x0000002a291b7223 */ /* 0x040fe2000000001b */
[----:B------:R-:W-:Y:S01]  /*8c50*/  SHF.L.U32 R40, R72, 0x10, RZ ;  /* 0x0000001048287819 */ /* 0x000fe200000006ff */
[----:B------:R-:W-:Y:S01]  /*8c60*/  FMUL R24, R38, R28 ;  /* 0x0000001c26187220 */ /* 0x000fe20000400000 */
[----:B------:R-:W-:Y:S01]  /*8c70*/  LOP3.LUT R42, R72, 0xffff0000, RZ, 0xc0, !PT ;  /* 0xffff0000482a7812 */ /* 0x000fe200078ec0ff */
[C---:B------:R-:W-:Y:S01]  /*8c80*/  FMUL R25, R38.reuse, R29 ;  /* 0x0000001d26197220 */ /* 0x040fe20000400000 */
[C---:B------:R-:W-:Y:S01]  /*8c90*/  FMUL R26, R38.reuse, R30 ;  /* 0x0000001e261a7220 */ /* 0x040fe20000400000 */
[----:B------:R-:W-:Y:S01]  /*8ca0*/  FFMA R24, R41, R40, R24 ;  /* 0x0000002829187223 */ /* 0x000fe20000000018 */
[----:B------:R-:W-:Y:S01]  /*8cb0*/  LOP3.LUT R40, R73, 0xffff0000, RZ, 0xc0, !PT ;  /* 0xffff000049287812 */ /* 0x000fe200078ec0ff */
[C---:B------:R-:W-:Y:S01]  /*8cc0*/  FFMA R25, R41.reuse, R42, R25 ;  /* 0x0000002a29197223 */ /* 0x040fe20000000019 */
[----:B------:R-:W-:Y:S01]  /*8cd0*/  FFMA R26, R41, R43, R26 ;  /* 0x0000002b291a7223 */ /* 0x000fe2000000001a */
[----:B------:R-:W-:Y:S01]  /*8ce0*/  FMUL R31, R38, R31 ;  /* 0x0000001f261f7220 */ /* 0x000fe20000400000 */
[----:B------:R-:W-:Y:S01]  /*8cf0*/  SHF.L.U32 R43, R74, 0x10, RZ ;  /* 0x000000104a2b7819 */ /* 0x000fe200000006ff */
[----:B------:R-:W-:Y:S01]  /*8d00*/  FMUL R28, R38, R32 ;  /* 0x00000020261c7220 */ /* 0x000fe20000400000 */
[----:B------:R-:W-:Y:S01]  /*8d10*/  LOP3.LUT R42, R74, 0xffff0000, RZ, 0xc0, !PT ;  /* 0xffff00004a2a7812 */ /* 0x000fe200078ec0ff */
[C---:B------:R-:W-:Y:S01]  /*8d20*/  FMUL R29, R38.reuse, R33 ;  /* 0x00000021261d7220 */ /* 0x040fe20000400000 */
[----:B------:R-:W-:Y:S01]  /*8d30*/  SHF.L.U32 R45, R75, 0x10, RZ ;  /* 0x000000104b2d7819 */ /* 0x000fe200000006ff */
        /* <DEDUP_REMOVED lines=33> */
.L_x_110:
[----:B------:R-:W-:Y:S05]  /*8f50*/  BSYNC.RECONVERGENT B0 ;  /* 0x0000000000007941 */ /* 0x000fea0003800200 */
.L_x_109:
        /* <DEDUP_REMOVED lines=21> */
.L_x_114:
[----:B------:R-:W-:Y:S05]  /*90b0*/  BSYNC B0 ;  /* 0x0000000000007941 */ /* 0x000fea0003800000 */
.L_x_113:
[----:B------:R-:W-:Y:S11]  /*90c0*/  ISETP.NE.AND P0, PT, R60, RZ, PT ;  /* 0x000000ff3c00720c */ /* 0x000ff60003f05270 */
[----:B------:R-:W-:Y:S02]  /*90d0*/  @!UPT UIADD3 URZ, UPT, UPT, URZ, URZ, URZ ;  /* 0x000000fffffff290 */ /* 0x000fe4000fffe0ff */
[----:B------:R4:W1:Y:S04]  /*90e0*/  @P0 LDS.128 R48, [R3] ;  /* 0x0000000003300984 */ /* 0x0008680000000c00 */
[----:B------:R4:W1:Y:S04]  /*90f0*/  @P0 LDS.128 R56, [R2+0x10] ;  /* 0x0000100002380984 */ /* 0x0008680000000c00 */
[----:B------:R4:W1:Y:S04]  /*9100*/  @P0 LDS.128 R64, [R0+0x20] ;  /* 0x0000200000400984 */ /* 0x0008680000000c00 */
[----:B------:R4:W1:Y:S02]  /*9110*/  @P0 LDS.128 R72, [R47+0x30] ;  /* 0x000030002f480984 */ /* 0x0008640000000c00 */
.L_x_112:
[----:B------:R-:W-:Y:S05]  /*9120*/  BSYNC B1 ;  /* 0x0000000000017941 */ /* 0x000fea0003800000 */
.L_x_111:
        /* <DEDUP_REMOVED lines=21> */
.L_x_116:
[----:B------:R-:W-:Y:S01]  /*9280*/  ISETP.NE.AND P0, PT, R88, RZ, PT ;  /* 0x000000ff5800720c */ /* 0x000fe20003f05270 */
[----:B------:R-:W-:Y:S05]  /*9290*/  WARPSYNC.ALL ;  /* 0x0000000000007948 */ /* 0x000fea0003800000 */
[----:B------:R-:W-:Y:S01]  /*92a0*/  R2UR UR4, R39 ;  /* 0x00000000270472ca */ /* 0x000fe200000e0000 */
[----:B------:R-:W4:Y:S01]  /*92b0*/  S2UR UR6, SR_CgaCtaId ;  /* 0x00000000000679c3 */ /* 0x000f220000008800 */
[----:B------:R-:W-:Y:S01]  /*92c0*/  R2UR UR5, R99 ;  /* 0x00000000630572ca */ /* 0x000fe200000e0000 */
[----:B------:R-:W-:Y:S01]  /*92d0*/  BSSY.RECONVERGENT B0, `(.L_x_117) ;  /* 0x000008a000007945 */ /* 0x000fe20003800200 */
[C---:B-1----:R-:W-:Y:S02]  /*92e0*/  SHF.L.U32 R40, R48.reuse, 0x10, RZ ;  /* 0x0000001030287819 */ /* 0x042fe400000006ff */
[----:B------:R-:W-:Y:S02]  /*92f0*/  LOP3.LUT R42, R48, 0xffff0000, RZ, 0xc0, !PT ;  /* 0xffff0000302a7812 */ /* 0x000fe400078ec0ff */
[C---:B------:R-:W-:Y:S02]  /*9300*/  SHF.L.U32 R43, R49.reuse, 0x10, RZ ;  /* 0x00000010312b7819 */ /* 0x040fe400000006ff */
[----:B------:R-:W-:Y:S02]  /*9310*/  LOP3.LUT R44, R49, 0xffff0000, RZ, 0xc0, !PT ;  /* 0xffff0000312c7812 */ /* 0x000fe400078ec0ff */
[C---:B------:R-:W-:Y:S01]  /*9320*/  SHF.L.U32 R45, R50.reuse, 0x10, RZ ;  /* 0x00000010322d7819 */ /* 0x040fe200000006ff */
[----:B------:R-:W1:Y:S01]  /*9330*/  LDTM.x32 R4, tmem[UR4+0x60] ;  /* 0x00006004000479ee */ /* 0x000e6200082c0000 */
[----:B------:R-:W-:Y:S01]  /*9340*/  LOP3.LUT R46, R50, 0xffff0000, RZ, 0xc0, !PT ;  /* 0xffff0000322e7812 */ /* 0x000fe200078ec0ff */
[----:B------:R-:W-:Y:S01]  /*9350*/  NOP ;  /* 0x0000000000007918 */ /* 0x000fe20000000000 */
[C---:B------:R-:W-:Y:S01]  /*9360*/  SHF.L.U32 R47, R51.reuse, 0x10, RZ ;  /* 0x00000010332f7819 */ /* 0x040fe200000006ff */
[----:B------:R-:W-:Y:S01]  /*9370*/  UIADD3 UR4, UPT, UPT, UR5, 0xd0, URZ ;  /* 0x000000d005047890 */ /* 0x000fe2000fffe0ff */
[----:B------:R-:W-:Y:S02]  /*9380*/  LOP3.LUT R49, R51, 0xffff0000, RZ, 0xc0, !PT ;  /* 0xffff000033317812 */ /* 0x000fe400078ec0ff */
[C---:B------:R-:W-:Y:S02]  /*9390*/  SHF.L.U32 R48, R56.reuse, 0x10, RZ ;  /* 0x0000001038307819 */ /* 0x040fe400000006ff */
[----:B------:R-:W-:Y:S02]  /*93a0*/  LOP3.LUT R51, R56, 0xffff0000, RZ, 0xc0, !PT ;  /* 0xffff000038337812 */ /* 0x000fe400078ec0ff */
[C---:B------:R-:W-:Y:S02]  /*93b0*/  SHF.L.U32 R50, R57.reuse, 0x10, RZ ;  /* 0x0000001039327819 */ /* 0x040fe400000006ff */
[----:B--2---:R-:W-:Y:S02]  /*93c0*/  LOP3.LUT R52, R57, 0xffff0000, RZ, 0xc0, !PT ;  /* 0xffff000039347812 */ /* 0x004fe400078ec0ff */
[C---:B------:R-:W-:Y:S02]  /*93d0*/  SHF.L.U32 R53, R58.reuse, 0x10, RZ ;  /* 0x000000103a357819 */ /* 0x040fe400000006ff */
[----:B------:R-:W-:Y:S02]  /*93e0*/  LOP3.LUT R54, R58, 0xffff0000, RZ, 0xc0, !PT ;  /* 0xffff00003a367812 */ /* 0x000fe400078ec0ff */
[C---:B------:R-:W-:Y:S02]  /*93f0*/  SHF.L.U32 R55, R59.reuse, 0x10, RZ ;  /* 0x000000103b377819 */ /* 0x040fe400000006ff */
[----:B------:R-:W-:Y:S02]  /*9400*/  LOP3.LUT R56, R59, 0xffff0000, RZ, 0xc0, !PT ;  /* 0xffff00003b387812 */ /* 0x000fe400078ec0ff */
[----:B------:R-:W-:Y:S01]  /*9410*/  SHF.L.U32 R57, R64, 0x10, RZ ;  /* 0x0000001040397819 */ /* 0x000fe200000006ff */
[----:B----4-:R-:W-:Y:S01]  /*9420*/  UPRMT UR4, UR6, 0x654, UR4 ;  /* 0x0000065406047896 */ /* 0x010fe20008000004 */
[C---:B-1----:R-:W-:Y:S01]  /*9430*/  FMUL R4, R38.reuse, R4 ;  /* 0x0000000426047220 */ /* 0x042fe20000400000 */
[C---:B------:R-:W-:Y:S01]  /*9440*/  FMUL R5, R38.reuse, R5 ;  /* 0x0000000526057220 */ /* 0x040fe20000400000 */
[----:B------:R-:W-:Y:S01]  /*9450*/  FMUL R6, R38, R6 ;  /* 0x0000000626067220 */ /* 0x000fe20000400000 */
[----:B------:R-:W-:Y:S01]  /*9460*/  LOP3.LUT R58, R64, 0xffff0000, RZ, 0xc0, !PT ;  /* 0xffff0000403a7812 */ /* 0x000fe200078ec0ff */
[C---:B------:R-:W-:Y:S01]  /*9470*/  FFMA R4, R41.reuse, R40, R4 ;  /* 0x0000002829047223 */ /* 0x040fe20000000004 */
[----:B------:R-:W-:Y:S01]  /*9480*/  FFMA R5, R41, R42, R5 ;  /* 0x0000002a29057223 */ /* 0x000fe20000000005 */
[----:B------:R-:W-:Y:S01]  /*9490*/  SHF.L.U32 R59, R65, 0x10, RZ ;  /* 0x00000010413b7819 */ /* 0x000fe200000006ff */
[----:B------:R-:W-:Y:S01]  /*94a0*/  FFMA R6, R41, R43, R6 ;  /* 0x0000002b29067223 */ /* 0x000fe20000000006 */
[----:B------:R-:W-:Y:S01]  /*94b0*/  SYNCS.ARRIVE.TRANS64.RED.A1T0 RZ, [UR4], RZ ;  /* 0x000000ffffff79a7 */ /* 0x000fe20008100404 */
[C---:B------:R-:W-:Y:S01]  /*94c0*/  FMUL R7, R38.reuse, R7 ;  /* 0x0000000726077220 */ /* 0x040fe20000400000 */
[----:B------:R-:W-:Y:S01]  /*94d0*/  F2FP.BF16.F32.PACK_AB R100, R5, R4 ;  /* 0x000000040564723e */ /* 0x000fe200000010ff */
[C---:B------:R-:W-:Y:S01]  /*94e0*/  FMUL R8, R38.reuse, R8 ;  /* 0x0000000826087220 */ /* 0x040fe20000400000 */
[----:B------:R-:W-:Y:S01]  /*94f0*/  FMUL R9, R38, R9 ;  /* 0x0000000926097220 */ /* 0x000fe20000400000 */
[----:B------:R-:W-:Y:S01]  /*9500*/  LOP3.LUT R60, R65, 0xffff0000, RZ, 0xc0, !PT ;  /* 0xffff0000413c7812 */ /* 0x000fe200078ec0ff */
[C---:B------:R-:W-:Y:S01]  /*9510*/  FFMA R7, R41.reuse, R44, R7 ;  /* 0x0000002c29077223 */ /* 0x040fe20000000007 */
[C---:B------:R-:W-:Y:S01]  /*9520*/  FFMA R8, R41.reuse, R45, R8 ;  /* 0x0000002d29087223 */ /* 0x040fe20000000008 */
[----:B------:R-:W-:Y:S01]  /*9530*/  SHF.L.U32 R61, R66, 0x10, RZ ;  /* 0x00000010423d7819 */ /* 0x000fe200000006ff */
[----:B------:R-:W-:Y:S01]  /*9540*/  FFMA R9, R41, R46, R9 ;  /* 0x0000002e29097223 */ /* 0x000fe20000000009 */
[C---:B------:R-:W-:Y:S01]  /*9550*/  FMUL R0, R38.reuse, R10 ;  /* 0x0000000a26007220 */ /* 0x040fe20000400000 */
[----:B------:R-:W-:Y:S01]  /*9560*/  F2FP.BF16.F32.PACK_AB R101, R7, R6 ;  /* 0x000000060765723e */ /* 0x000fe200000010ff */
[C---:B------:R-:W-:Y:S01]  /*9570*/  FMUL R2, R38.reuse, R11 ;  /* 0x0000000b26027220 */ /* 0x040fe20000400000 */
[----:B------:R-:W-:Y:S01]  /*9580*/  FMUL R3, R38, R12 ;  /* 0x0000000c26037220 */ /* 0x000fe20000400000 */
[----:B------:R-:W-:Y:S01]  /*9590*/  F2FP.BF16.F32.PACK_AB R102, R9, R8 ;  /* 0x000000080966723e */ /* 0x000fe200000010ff */
[C---:B------:R-:W-:Y:S01]  /*95a0*/  FFMA R0, R41.reuse, R47, R0 ;  /* 0x0000002f29007223 */ /* 0x040fe20000000000 */
[C---:B------:R-:W-:Y:S01]  /*95b0*/  FFMA R2, R41.reuse, R49, R2 ;  /* 0x0000003129027223 */ /* 0x040fe20000000002 */
[----:B------:R-:W-:Y:S01]  /*95c0*/  LOP3.LUT R62, R66, 0xffff0000, RZ, 0xc0, !PT ;  /* 0xffff0000423e7812 */ /* 0x000fe200078ec0ff */
[----:B------:R-:W-:Y:S01]  /*95d0*/  FFMA R3, R41, R48, R3 ;  /* 0x0000003029037223 */ /* 0x000fe20000000003 */
[C---:B------:R-:W-:Y:S01]  /*95e0*/  FMUL R10, R38.reuse, R13 ;  /* 0x0000000d260a7220 */ /* 0x040fe20000400000 */
[----:B------:R-:W-:Y:S01]  /*95f0*/  SHF.L.U32 R63, R67, 0x10, RZ ;  /* 0x00000010433f7819 */ /* 0x000fe200000006ff */
[----:B------:R-:W-:Y:S01]  /*9600*/  FMUL R11, R38, R14 ;  /* 0x0000000e260b7220 */ /* 0x000fe20000400000 */
[----:B------:R-:W-:Y:S01]  /*9610*/  F2FP.BF16.F32.PACK_AB R103, R2, R0 ;  /* 0x000000000267723e */ /* 0x000fe200000010ff */
[----:B------:R-:W-:Y:S01]  /*9620*/  FFMA R10, R41, R51, R10 ;  /* 0x00000033290a7223 */ /* 0x000fe2000000000a */
[C---:B------:R-:W-:Y:S01]  /*9630*/  FMUL R15, R38.reuse, R15 ;  /* 0x0000000f260f7220 */ /* 0x040fe20000400000 */
[C---:B------:R-:W-:Y:S01]  /*9640*/  FMUL R12, R38.reuse, R16 ;  /* 0x00000010260c7220 */ /* 0x040fe20000400000 */
[----:B------:R-:W-:Y:S01]  /*9650*/  FMUL R13, R38, R17 ;  /* 0x00000011260d7220 */ /* 0x000fe20000400000 */
[----:B------:R1:W-:Y:S01]  /*9660*/  STS.128 [R86+0x6000], R100 ;  /* 0x0060006456007388 */ /* 0x0003e20000000c00 */
[----:B------:R-:W-:Y:S01]  /*9670*/  LOP3.LUT R64, R67, 0xffff0000, RZ, 0xc0, !PT ;  /* 0xffff000043407812 */ /* 0x000fe200078ec0ff */
[C---:B------:R-:W-:Y:S01]  /*9680*/  FFMA R11, R41.reuse, R50, R11 ;  /* 0x00000032290b7223 */ /* 0x040fe2000000000b */
[----:B------:R-:W-:Y:S01]  /*9690*/  SHF.L.U32 R65, R72, 0x10, RZ ;  /* 0x0000001048417819 */ /* 0x000fe200000006ff */
[C---:B------:R-:W-:Y:S01]  /*96a0*/  FFMA R15, R41.reuse, R52, R15 ;  /* 0x00000034290f7223 */ /* 0x040fe2000000000f */
[----:B------:R-:W-:Y:S01]  /*96b0*/  F2FP.BF16.F32.PACK_AB R108, R10, R3 ;  /* 0x000000030a6c723e */ /* 0x000fe200000010ff */
[C---:B------:R-:W-:Y:S01]  /*96c0*/  FFMA R12, R41.reuse, R53, R12 ;  /* 0x00000035290c7223 */ /* 0x040fe2000000000c */
[C---:B------:R-:W-:Y:S01]  /*96d0*/  FFMA R13, R41.reuse, R54, R13 ;  /* 0x00000036290d7223 */ /* 0x040fe2000000000d */
[C---:B------:R-:W-:Y:S01]  /*96e0*/  FMUL R14, R38.reuse, R18 ;  /* 0x00000012260e7220 */ /* 0x040fe20000400000 */
[C---:B------:R-:W-:Y:S01]  /*96f0*/  FMUL R19, R38.reuse, R19 ;  /* 0x0000001326137220 */ /* 0x040fe20000400000 */
[C---:B------:R-:W-:Y:S01]  /*9700*/  FMUL R16, R38.reuse, R20 ;  /* 0x0000001426107220 */ /* 0x040fe20000400000 */
[C---:B------:R-:W-:Y:S01]  /*9710*/  FMUL R17, R38.reuse, R21 ;  /* 0x0000001526117220 */ /* 0x040fe20000400000 */
[C---:B------:R-:W-:Y:S01]  /*9720*/  FFMA R14, R41.reuse, R55, R14 ;  /* 0x00000037290e7223 */ /* 0x040fe2000000000e */
        /* <DEDUP_REMOVED lines=9> */
[----:B------:R-:W-:Y:S01]  /*97c0*/  FFMA R23, R41, R60, R23 ;  /* 0x0000003c29177223 */ /* 0x000fe20000000017 */
[C---:B------:R-:W-:Y:S01]  /*97d0*/  FMUL R27, R38.reuse, R27 ;  /* 0x0000001b261b7220 */ /* 0x040fe20000400000 */
[----:B------:R-:W-:Y:S01]  /*97e0*/  F2FP.BF16.F32.PACK_AB R109, R15, R11 ;  /* 0x0000000b0f6d723e */ /* 0x000fe200000010ff */
[----:B------:R-:W-:Y:S01]  /*97f0*/  FFMA R20, R41, R61, R20 ;  /* 0x0000003d29147223 */ /* 0x000fe20000000014 */
[----:B------:R-:W-:Y:S01]  /*9800*/  F2FP.BF16.F32.PACK_AB R110, R13, R12 ;  /* 0x0000000c0d6e723e */ /* 0x000fe200000010ff */
[----:B------:R-:W-:Y:S01]  /*9810*/  FMUL R24, R38, R28 ;  /* 0x0000001c26187220 */ /* 0x000fe20000400000 */
[----:B------:R-:W-:Y:S01]  /*9820*/  F2FP.BF16.F32.PACK_AB R111, R19, R14 ;  /* 0x0000000e136f723e */ /* 0x000fe200000010ff */
[----:B------:R-:W-:Y:S01]  /*9830*/  FFMA R21, R41, R62, R21 ;  /* 0x0000003e29157223 */ /* 0x000fe20000000015 */
[----:B------:R-:W-:Y:S01]  /*9840*/  LOP3.LUT R66, R72, 0xffff0000, RZ, 0xc0, !PT ;  /* 0xffff000048427812 */ /* 0x000fe200078ec0ff */
[C---:B------:R-:W-:Y:S01]  /*9850*/  FMUL R25, R38.reuse, R29 ;  /* 0x0000001d26197220 */ /* 0x040fe20000400000 */
[----:B------:R-:W-:Y:S01]  /*9860*/  SHF.L.U32 R67, R73, 0x10, RZ ;  /* 0x0000001049437819 */ /* 0x000fe200000006ff */
[----:B------:R1:W-:Y:S01]  /*9870*/  STS.128 [R96+0x6010], R108 ;  /* 0x0060106c60007388 */ /* 0x0003e20000000c00 */
[----:B------:R-:W-:Y:S01]  /*9880*/  FFMA R22, R41, R63, R22 ;  /* 0x0000003f29167223 */ /* 0x000fe20000000016 */
[----:B------:R-:W-:Y:S01]  /*9890*/  LOP3.LUT R68, R73, 0xffff0000, RZ, 0xc0, !PT ;  /* 0xffff000049447812 */ /* 0x000fe200078ec0ff */
[----:B------:R-:W-:Y:S01]  /*98a0*/  FMUL R26, R38, R30 ;  /* 0x0000001e261a7220 */ /* 0x000fe20000400000 */
[C---:B------:R-:W-:Y:S01]  /*98b0*/  FFMA R27, R41.reuse, R64, R27 ;  /* 0x00000040291b7223 */ /* 0x040fe2000000001b */
[----:B------:R-:W-:Y:S01]  /*98c0*/  SHF.L.U32 R69, R74, 0x10, RZ ;  /* 0x000000104a457819 */ /* 0x000fe200000006ff */
[----:B------:R-:W-:Y:S01]  /*98d0*/  FMUL R31, R38, R31 ;  /* 0x0000001f261f7220 */ /* 0x000fe20000400000 */
[C---:B------:R-:W-:Y:S01]  /*98e0*/  FFMA R24, R41.reuse, R65, R24 ;  /* 0x0000004129187223 */ /* 0x040fe20000000018 */
[----:B------:R-:W-:Y:S01]  /*98f0*/  LOP3.LUT R70, R74, 0xffff0000, RZ, 0xc0, !PT ;  /* 0xffff00004a467812 */ /* 0x000fe200078ec0ff */
[C---:B------:R-:W-:Y:S01]  /*9900*/  FMUL R28, R38.reuse, R32 ;  /* 0x00000020261c7220 */ /* 0x040fe20000400000 */
[----:B------:R-:W-:Y:S01]  /*9910*/  FFMA R25, R41, R66, R25 ;  /* 0x0000004229197223 */ /* 0x000fe20000000019 */
[----:B------:R-:W-:Y:S01]  /*9920*/  SHF.L.U32 R71, R75, 0x10, RZ ;  /* 0x000000104b477819 */ /* 0x000fe200000006ff */
[C---:B------:R-:W-:Y:S01]  /*9930*/  FMUL R29, R38.reuse, R33 ;  /* 0x00000021261d7220 */ /* 0x040fe20000400000 */
[----:B------:R-:W-:Y:S01]  /*9940*/  FFMA R26, R41, R67, R26 ;  /* 0x00000043291a7223 */ /* 0x000fe2000000001a */
[----:B------:R-:W-:Y:S01]  /*9950*/  LOP3.LUT R72, R75, 0xffff0000, RZ, 0xc0, !PT ;  /* 0xffff00004b487812 */ /* 0x000fe200078ec0ff */
        /* <DEDUP_REMOVED lines=26> */
[----:B------:R-:W-:Y:S02]  /*9b00*/  UIADD3 UR40, UPT, UPT, UR48, 0x6200, URZ ;  /* 0x0000620030287890 */ /* 0x000fe4000fffe0ff */
[----:B------:R-:W-:Y:S02]  /*9b10*/  UIADD3 UR41, UPT, UPT, UR51, 0x60, URZ ;  /* 0x0000006033297890 */ /* 0x000fe4000fffe0ff */
[----:B--2---:R-:W-:Y:S04]  /*9b20*/  UIADD3 UR4, UP0, UPT, UR6, 0x680, URZ ;  /* 0x0000068006047890 */ /* 0x004fe8000ff1e0ff */
[----:B------:R-:W-:Y:S09]  /*9b30*/  UIADD3.X UR5, UPT, UPT, URZ, UR7, URZ, UP0, !UPT ;  /* 0x00000007ff057290 */ /* 0x000ff200087fe4ff */
[----:B------:R2:W-:Y:S01]  /*9b40*/  UTMASTG.4D [UR40], [UR4] ;  /* 0x00000028040073b5 */ /* 0x0005e20008018000 */
[----:B------:R0:W-:Y:S01]  /*9b50*/  UTMACMDFLUSH ;  /* 0x00000000000079b7 */ /* 0x0001e20000000000 */
[----:B--2---:R-:W-:Y:S04]  /*9b60*/  DEPBAR.LE SB0, 0x1 ;  /* 0x000080400000791a */ /* 0x004fe80000000000 */
.L_x_118:
[----:B------:R-:W-:Y:S05]  /*9b70*/  BSYNC.RECONVERGENT B0 ;  /* 0x0000000000007941 */ /* 0x000fea0003800200 */
.L_x_117:
[----:B------:R-:W-:Y:S01]  /*9b80*/  BAR.SYNC.DEFER_BLOCKING 0x1, 0x80 ;  /* 0x0042000000007b1d */ /* 0x000fe20000010000 */
[----:B------:R-:W-:Y:S01]  /*9b90*/  UISETP.NE.AND UP0, UPT, UR53, -0x4, UPT ;  /* 0xfffffffc3500788c */ /* 0x000fe2000bf05270 */
[----:B------:R-:W-:Y:S08]  /*9ba0*/  IADD3 R0, PT, PT, R36, 0x1, RZ ;  /* 0x0000000124007810 */ /* 0x000ff00007ffe0ff */
[----:B------:R-:W-:Y:S05]  /*9bb0*/  BRA.U !UP0, `(.L_x_119) ;  /* 0x0000000108247547 */ /* 0x000fea000b800000 */
[----:B------:R-:W-:Y:S01]  /*9bc0*/  ISETP.NE.AND P0, PT, R97, RZ, PT ;  /* 0x000000ff6100720c */ /* 0x000fe20003f05270 */
[----:B------:R-:W-:Y:S01]  /*9bd0*/  IMAD.U32 R2, RZ, RZ, UR50 ;  /* 0x00000032ff027e24 */ /* 0x000fe2000f8e00ff */
[----:B------:R-:W-:Y:S04]  /*9be0*/  UIADD3 UR4, UPT, UPT, UR50, 0x1, URZ ;  /* 0x0000000132047890 */ /* 0x000fe8000fffe0ff */
[----:B------:R-:W-:Y:S04]  /*9bf0*/  UISETP.NE.AND UP0, UPT, UR4, 0x4, UPT ;  /* 0x000000040400788c */ /* 0x000fe8000bf05270 */
[----:B------:R-:W-:Y:S03]  /*9c00*/  USEL UR50, UR4, URZ, UP0 ;  /* 0x000000ff04327287 */ /* 0x000fe60008000000 */
[----:B------:R-:W-:Y:S05]  /*9c10*/  @P0 LEA R2, R2, UR48, 0x3 ;  /* 0x0000003002020c11 */ /* 0x000fea000f8e18ff */
[----:B------:R-:W-:Y:S05]  /*9c20*/  @P0 VIADD R3, R2, 0x80 ;  /* 0x0000008002030836 */ /* 0x000fea0000000000 */
[----:B------:R-:W-:Y:S04]  /*9c30*/  @P0 PRMT R3, R104, 0x654, R3 ;  /* 0x0000065468030816 */ /* 0x000fe80000000003 */
[----:B------:R2:W-:Y:S03]  /*9c40*/  @P0 SYNCS.ARRIVE.TRANS64.RED.A1T0 RZ, [R3+URZ], RZ ;  /* 0x000000ff03ff09a7 */ /* 0x0005e600081004ff */
.L_x_119:
[----:B------:R-:W-:Y:S01]  /*9c50*/  R2UR UR5, R81 ;  /* 0x00000000510572ca */ /* 0x000fe200000e0000 */
[----:B------:R-:W-:Y:S01]  /*9c60*/  UISETP.NE.AND UP0, UPT, UR62, URZ, UPT ;  /* 0x000000ff3e00728c */ /* 0x000fe2000bf05270 */
[----:B------:R-:W-:Y:S01]  /*9c70*/  R2UR UR4, R82 ;  /* 0x00000000520472ca */ /* 0x000fe200000e0000 */
[----:B------:R-:W-:Y:S01]  /*9c80*/  UIADD3 UR53, UPT, UPT, UR53, 0x4, URZ ;  /* 0x0000000435357890 */ /* 0x000fe2000fffe0ff */
[C---:B------:R-:W-:Y:S01]  /*9c90*/  ISETP.NE.AND P0, PT, R0.reuse, 0x2, PT ;  /* 0x000000020000780c */ /* 0x040fe20003f05270 */
[----:B------:R-:W-:Y:S01]  /*9ca0*/  UMOV UR49, UR63 ;  /* 0x0000003f00317c82 */ /* 0x000fe20008000000 */
[----:B------:R-:W-:Y:S02]  /*9cb0*/  LOP3.LUT R83, R83, 0x1, RZ, 0x3c, !PT ;  /* 0x0000000153537812 */ /* 0x000fe400078e3cff */
[----:B--2---:R-:W-:Y:S02]  /*9cc0*/  SEL R3, RZ, 0x1, P0 ;  /* 0x00000001ff037807 */ /* 0x004fe40000000000 */
[----:B------:R-:W-:Y:S02]  /*9cd0*/  SEL R36, R0, RZ, P0 ;  /* 0x000000ff00247207 */ /* 0x000fe40000000000 */
[----:B------:R-:W-:Y:S01]  /*9ce0*/  LOP3.LUT R84, R84, R3, RZ, 0x3c, !PT ;  /* 0x0000000354547212 */ /* 0x000fe200078e3cff */
[----:B------:R-:W-:Y:S02]  /*9cf0*/  UIADD3 UR20, UPT, UPT, UR36, UR5, URZ ;  /* 0x0000000524147290 */ /* 0x000fe4000fffe0ff */
[----:B------:R-:W-:Y:S01]  /*9d00*/  UIADD3 UR24, UPT, UPT, UR37, UR4, URZ ;  /* 0x0000000425187290 */ /* 0x000fe2000fffe0ff */
[----:B------:R-:W-:Y:S11]  /*9d10*/  BRA.U UP0, `(.L_x_120) ;  /* 0xffffffbd00087547 */ /* 0x000ff6000b83ffff */
[----:B------:R-:W-:-:S13]  /*9d20*/  R2UR UR4, R93 ;  /* 0x000000005d0472ca */ /* 0x000fda00000e0000 */
[----:B------:R-:W-:-:S09]  /*9d30*/  UISETP.NE.AND UP0, UPT, UR4, URZ, UPT ;  /* 0x000000ff0400728c */ /* 0x000fd2000bf05270 */
[----:B------:R-:W-:Y:S05]  /*9d40*/  BRA.U !UP0, `(.L_x_121) ;  /* 0x0000000108487547 */ /* 0x000fea000b800000 */
[----:B------:R-:W2:Y:S02]  /*9d50*/  LDCU.64 UR4, c[0x0][0x890] ;  /* 0x00011200ff0477ac */ /* 0x000ea40008000a00 */
[----:B--2---:R-:W-:-:S04]  /*9d60*/  UISETP.NE.U32.AND UP0, UPT, UR4, URZ, UPT ;  /* 0x000000ff0400728c */ /* 0x004fc8000bf05070 */
[----:B------:R-:W-:-:S09]  /*9d70*/  UISETP.NE.AND.EX UP0, UPT, UR5, URZ, UPT, UP0 ;  /* 0x000000ff0500728c */ /* 0x000fd2000bf05300 */
[----:B------:R-:W-:Y:S05]  /*9d80*/  BRA.U UP0, `(.L_x_122) ;  /* 0x00000001000c7547 */ /* 0x000fea000b800000 */
[----:B------:R-:W-:-:S13]  /*9d90*/  FSETP.NEU.AND P0, PT, R41, RZ, PT ;  /* 0x000000ff2900720b */ /* 0x000fda0003f0d000 */
[----:B------:R-:W-:Y:S05]  /*9da0*/  @!P0 EXIT ;  /* 0x000000000000894d */ /* 0x000fea0003800000 */
[----:B------:R-:W-:Y:S05]  /*9db0*/  BRA `(.L_x_121) ;  /* 0x00000000002c7947 */ /* 0x000fea0003800000 */
.L_x_122:
[----:B------:R-:W-:Y:S01]  /*9dc0*/  ISETP.NE.AND P0, PT, R95, RZ, PT ;  /* 0x000000ff5f00720c */ /* 0x000fe20003f05270 */
[----:B------:R-:W-:-:S12]  /*9dd0*/  BSSY.RECONVERGENT B0, `(.L_x_121) ;  /* 0x0000009000007945 */ /* 0x000fd80003800200 */
[----:B------:R-:W-:Y:S05]  /*9de0*/  @P0 BRA `(.L_x_123) ;  /* 0x0000000000140947 */ /* 0x000fea0003800000 */
[----:B------:R-:W2:Y:S02]  /*9df0*/  LDCU.64 UR4, c[0x0][0x888] ;  /* 0x00011100ff0477ac */ /* 0x000ea40008000a00 */
[----:B--2---:R-:W-:-:S04]  /*9e00*/  ISETP.NE.U32.AND P0, PT, RZ, UR4, PT ;  /* 0x00000004ff007c0c */ /* 0x004fc8000bf05070 */
[----:B------:R-:W-:-:S13]  /*9e10*/  ISETP.NE.AND.EX P0, PT, RZ, UR5, PT, P0 ;  /* 0x00000005ff007c0c */ /* 0x000fda000bf05300 */
[----:B------:R-:W-:Y:S05]  /*9e20*/  @!P0 EXIT ;  /* 0x000000000000894d */ /* 0x000fea0003800000 */
[----:B------:R-:W-:Y:S05]  /*9e30*/  BRA `(.L_x_124) ;  /* 0x0000000000087947 */ /* 0x000fea0003800000 */
.L_x_123:
[----:B------:R-:W-:-:S13]  /*9e40*/  FSETP.NEU.AND P0, PT, R41, RZ, PT ;  /* 0x000000ff2900720b */ /* 0x000fda0003f0d000 */
[----:B------:R-:W-:Y:S05]  /*9e50*/  @!P0 EXIT ;  /* 0x000000000000894d */ /* 0x000fea0003800000 */
.L_x_124:
[----:B------:R-:W-:Y:S05]  /*9e60*/  BSYNC.RECONVERGENT B0 ;  /* 0x0000000000007941 */ /* 0x000fea0003800200 */
.L_x_121:
[----:B------:R-:W2:Y:S01]  /*9e70*/  S2UR UR5, SR_CgaCtaId ;  /* 0x00000000000579c3 */ /* 0x000ea20000008800 */
[----:B------:R-:W-:Y:S01]  /*9e80*/  ULEA UR4, UR50, UR48, 0x3 ;  /* 0x0000003032047291 */ /* 0x000fe2000f8e18ff */
[----:B------:R-:W-:-:S04]  /*9e90*/  DEPBAR.LE SB0, 0x0 ;  /* 0x000080000000791a */ /* 0x000fc80000000000 */
[----:B------:R-:W-:-:S04]  /*9ea0*/  UIADD3 UR4, UPT, UPT, UR4, 0x80, URZ ;  /* 0x0000008004047890 */ /* 0x000fc8000fffe0ff */
[----:B--2---:R-:W-:-:S09]  /*9eb0*/  UPRMT UR4, UR5, 0x654, UR4 ;  /* 0x0000065405047896 */ /* 0x004fd20008000004 */
[----:B------:R-:W-:Y:S01]  /*9ec0*/  SYNCS.ARRIVE.TRANS64.RED.A1T0 RZ, [UR4], RZ ;  /* 0x000000ffffff79a7 */ /* 0x000fe20008100404 */
[----:B------:R-:W-:Y:S05]  /*9ed0*/  EXIT ;  /* 0x000000000000794d */ /* 0x000fea0003800000 */
.L_x_19:
[----:B------:R-:W-:Y:S07]  /*9ee0*/  MOV R0, UR41 ;  /* 0x0000002900007c02 */ /* 0x000fee0008000f00 */
.L_x_125:
[----:B-1----:R1:W2:Y:S02]  /*9ef0*/  SYNCS.PHASECHK.TRANS64.TRYWAIT P0, [R0+URZ+0x30], R5 ;  /* 0x00003005000075a7 */ /* 0x0022a400080011ff */
[----:B--2---:R-:W-:Y:S05]  /*9f00*/  @!P0 NANOSLEEP.SYNCS 0x989680 ;  /* 0x009896800000895d */ /* 0x004fea0003900000 */
[----:B------:R-:W2:Y:S02]  /*9f10*/  @!P0 SYNCS.PHASECHK.TRANS64 P0, [R0+URZ+0x30], R5 ;  /* 0x00003005000085a7 */ /* 0x000ea400080010ff */
[----:B--2---:R-:W-:Y:S05]  /*9f20*/  @!P0 BRA `(.L_x_125) ;  /* 0xfffffffc00f08947 */ /* 0x004fea000383ffff */
[----:B------:R-:W-:Y:S05]  /*9f30*/  BRA `(.L_x_18) ;  /* 0xffffff7800f87947 */ /* 0x000fea000383ffff */
.L_x_25:
[----:B------:R-:W-:Y:S07]  /*9f40*/  MOV R0, UR29 ;  /* 0x0000001d00007c02 */ /* 0x000fee0008000f00 */
.L_x_126:
[----:B-1----:R1:W2:Y:S02]  /*9f50*/  SYNCS.PHASECHK.TRANS64.TRYWAIT P0, [R0+URZ+0x30], R5 ;  /* 0x00003005000075a7 */ /* 0x0022a400080011ff */
[----:B--2---:R-:W-:Y:S05]  /*9f60*/  @!P0 NANOSLEEP.SYNCS 0x989680 ;  /* 0x009896800000895d */ /* 0x004fea0003900000 */
[----:B------:R-:W2:Y:S02]  /*9f70*/  @!P0 SYNCS.PHASECHK.TRANS64 P0, [R0+URZ+0x30], R5 ;  /* 0x00003005000085a7 */ /* 0x000ea400080010ff */
[----:B--2---:R-:W-:Y:S05]  /*9f80*/  @!P0 BRA `(.L_x_126) ;  /* 0xfffffffc00f08947 */ /* 0x004fea000383ffff */
[----:B------:R-:W-:Y:S05]  /*9f90*/  BRA `(.L_x_24) ;  /* 0xffffff8000447947 */ /* 0x000fea000383ffff */
.L_x_29:
[----:B------:R-:W-:-:S07]  /*9fa0*/  MOV R0, UR38 ;  /* 0x0000002600007c02 */ /* 0x000fce0008000f00 */
.L_x_127:
[----:B-1----:R1:W2:Y:S02]  /*9fb0*/  SYNCS.PHASECHK.TRANS64.TRYWAIT P0, [R0+URZ+0xb0], R3 ;  /* 0x0000b003000075a7 */ /* 0x0022a400080011ff */
[----:B--2---:R-:W-:Y:S05]  /*9fc0*/  @!P0 NANOSLEEP.SYNCS 0x989680 ;  /* 0x009896800000895d */ /* 0x004fea0003900000 */
[----:B------:R-:W2:Y:S02]  /*9fd0*/  @!P0 SYNCS.PHASECHK.TRANS64 P0, [R0+URZ+0xb0], R3 ;  /* 0x0000b003000085a7 */ /* 0x000ea400080010ff */
[----:B--2---:R-:W-:Y:S05]  /*9fe0*/  @!P0 BRA `(.L_x_127) ;  /* 0xfffffffc00f08947 */ /* 0x004fea000383ffff */
[----:B------:R-:W-:Y:S05]  /*9ff0*/  BRA `(.L_x_128) ;  /* 0xffffff84002c7947 */ /* 0x000fea000383ffff */
.L_x_33:
[----:B------:R-:W-:-:S07]  /*a000*/  MOV R0, UR4 ;  /* 0x0000000400007c02 */ /* 0x000fce0008000f00 */
.L_x_129:
[----:B-1----:R1:W2:Y:S02]  /*a010*/  SYNCS.PHASECHK.TRANS64.TRYWAIT P0, [R0+URZ], R3 ;  /* 0x00000003000075a7 */ /* 0x0022a400080011ff */
[----:B--2---:R-:W-:Y:S05]  /*a020*/  @!P0 NANOSLEEP.SYNCS 0x989680 ;  /* 0x009896800000895d */ /* 0x004fea0003900000 */
[----:B------:R-:W2:Y:S02]  /*a030*/  @!P0 SYNCS.PHASECHK.TRANS64 P0, [R0+URZ], R3 ;  /* 0x00000003000085a7 */ /* 0x000ea400080010ff */
[----:B--2---:R-:W-:Y:S05]  /*a040*/  @!P0 BRA `(.L_x_129) ;  /* 0xfffffffc00f08947 */ /* 0x004fea000383ffff */
[----:B------:R-:W-:Y:S05]  /*a050*/  BRA `(.L_x_130) ;  /* 0xffffff8800c07947 */ /* 0x000fea000383ffff */
.L_x_34:
[----:B------:R-:W-:-:S07]  /*a060*/  MOV R0, UR5 ;  /* 0x0000000500007c02 */ /* 0x000fce0008000f00 */
.L_x_131:
[----:B-1----:R1:W2:Y:S02]  /*a070*/  SYNCS.PHASECHK.TRANS64.TRYWAIT P0, [R0+URZ], R3 ;  /* 0x00000003000075a7 */ /* 0x0022a400080011ff */
[----:B--2---:R-:W-:Y:S05]  /*a080*/  @!P0 NANOSLEEP.SYNCS 0x989680 ;  /* 0x009896800000895d */ /* 0x004fea0003900000 */
[----:B------:R-:W2:Y:S02]  /*a090*/  @!P0 SYNCS.PHASECHK.TRANS64 P0, [R0+URZ], R3 ;  /* 0x00000003000085a7 */ /* 0x000ea400080010ff */
[----:B--2---:R-:W-:Y:S05]  /*a0a0*/  @!P0 BRA `(.L_x_131) ;  /* 0xfffffffc00f08947 */ /* 0x004fea000383ffff */
[----:B------:R-:W-:Y:S05]  /*a0b0*/  BRA `(.L_x_132) ;  /* 0xffffff8800d07947 */ /* 0x000fea000383ffff */
.L_x_35:
[----:B------:R-:W-:-:S07]  /*a0c0*/  MOV R0, UR5 ;  /* 0x0000000500007c02 */ /* 0x000fce0008000f00 */
.L_x_133:
[----:B-1----:R1:W2:Y:S02]  /*a0d0*/  SYNCS.PHASECHK.TRANS64.TRYWAIT P0, [R0+URZ], R3 ;  /* 0x00000003000075a7 */ /* 0x0022a400080011ff */
[----:B--2---:R-:W-:Y:S05]  /*a0e0*/  @!P0 NANOSLEEP.SYNCS 0x989680 ;  /* 0x009896800000895d */ /* 0x004fea0003900000 */
[----:B------:R-:W2:Y:S02]  /*a0f0*/  @!P0 SYNCS.PHASECHK.TRANS64 P0, [R0+URZ], R3 ;  /* 0x00000003000085a7 */ /* 0x000ea400080010ff */
[----:B--2---:R-:W-:Y:S05]  /*a100*/  @!P0 BRA `(.L_x_133) ;  /* 0xfffffffc00f08947 */ /* 0x004fea000383ffff */
[----:B------:R-:W-:Y:S05]  /*a110*/  BRA `(.L_x_134) ;  /* 0xffffff8800e07947 */ /* 0x000fea000383ffff */
.L_x_36:
[----:B------:R-:W-:-:S07]  /*a120*/  MOV R0, UR5 ;  /* 0x0000000500007c02 */ /* 0x000fce0008000f00 */
.L_x_135:
[----:B-1----:R1:W2:Y:S02]  /*a130*/  SYNCS.PHASECHK.TRANS64.TRYWAIT P0, [R0+URZ], R3 ;  /* 0x00000003000075a7 */ /* 0x0022a400080011ff */
[----:B--2---:R-:W-:Y:S05]  /*a140*/  @!P0 NANOSLEEP.SYNCS 0x989680 ;  /* 0x009896800000895d */ /* 0x004fea0003900000 */
[----:B------:R-:W2:Y:S02]  /*a150*/  @!P0 SYNCS.PHASECHK.TRANS64 P0, [R0+URZ], R3 ;  /* 0x00000003000085a7 */ /* 0x000ea400080010ff */
[----:B--2---:R-:W-:Y:S05]  /*a160*/  @!P0 BRA `(.L_x_135) ;  /* 0xfffffffc00f08947 */ /* 0x004fea000383ffff */
[----:B------:R-:W-:Y:S05]  /*a170*/  BRA `(.L_x_136) ;  /* 0xffffff8800f07947 */ /* 0x000fea000383ffff */
.L_x_37:
[----:B------:R-:W-:-:S07]  /*a180*/  MOV R0, UR5 ;  /* 0x0000000500007c02 */ /* 0x000fce0008000f00 */
.L_x_137:
[----:B-1----:R1:W2:Y:S02]  /*a190*/  SYNCS.PHASECHK.TRANS64.TRYWAIT P0, [R0+URZ], R3 ;  /* 0x00000003000075a7 */ /* 0x0022a400080011ff */
[----:B--2---:R-:W-:Y:S05]  /*a1a0*/  @!P0 NANOSLEEP.SYNCS 0x989680 ;  /* 0x009896800000895d */ /* 0x004fea0003900000 */
[----:B------:R-:W2:Y:S02]  /*a1b0*/  @!P0 SYNCS.PHASECHK.TRANS64 P0, [R0+URZ], R3 ;  /* 0x00000003000085a7 */ /* 0x000ea400080010ff */
[----:B--2---:R-:W-:Y:S05]  /*a1c0*/  @!P0 BRA `(.L_x_137) ;  /* 0xfffffffc00f08947 */ /* 0x004fea000383ffff */
[----:B------:R-:W-:Y:S05]  /*a1d0*/  BRA `(.L_x_138) ;  /* 0xffffff8c00007947 */ /* 0x000fea000383ffff */
.L_x_40:
[----:B------:R-:W-:-:S07]  /*a1e0*/  MOV R4, UR4 ;  /* 0x0000000400047c02 */ /* 0x000fce0008000f00 */
.L_x_139:
[----:B--2---:R2:W3:Y:S02]  /*a1f0*/  SYNCS.PHASECHK.TRANS64.TRYWAIT P1, [R4+URZ+0xb8], R7 ;  /* 0x0000b807040075a7 */ /* 0x0044e400080211ff */
[----:B---3--:R-:W-:Y:S05]  /*a200*/  @!P1 NANOSLEEP.SYNCS 0x989680 ;  /* 0x009896800000995d */ /* 0x008fea0003900000 */
[----:B------:R-:W3:Y:S02]  /*a210*/  @!P1 SYNCS.PHASECHK.TRANS64 P1, [R4+URZ+0xb8], R7 ;  /* 0x0000b807040095a7 */ /* 0x000ee400080210ff */
[----:B---3--:R-:W-:Y:S05]  /*a220*/  @!P1 BRA `(.L_x_139) ;  /* 0xfffffffc00f09947 */ /* 0x008fea000383ffff */
[----:B------:R-:W-:Y:S05]  /*a230*/  BRA `(.L_x_140) ;  /* 0xffffff8c00707947 */ /* 0x000fea000383ffff */
.L_x_41:
[----:B--2---:R-:W-:-:S07]  /*a240*/  MOV R4, UR4 ;  /* 0x0000000400047c02 */ /* 0x004fce0008000f00 */
.L_x_141:
[----:B--2---:R2:W3:Y:S02]  /*a250*/  SYNCS.PHASECHK.TRANS64.TRYWAIT P1, [R4+URZ+0xb0], R5 ;  /* 0x0000b005040075a7 */ /* 0x0044e400080211ff */
[----:B---3--:R-:W-:Y:S05]  /*a260*/  @!P1 NANOSLEEP.SYNCS 0x989680 ;  /* 0x009896800000995d */ /* 0x008fea0003900000 */
[----:B------:R-:W3:Y:S02]  /*a270*/  @!P1 SYNCS.PHASECHK.TRANS64 P1, [R4+URZ+0xb0], R5 ;  /* 0x0000b005040095a7 */ /* 0x000ee400080210ff */
[----:B---3--:R-:W-:Y:S05]  /*a280*/  @!P1 BRA `(.L_x_141) ;  /* 0xfffffffc00f09947 */ /* 0x008fea000383ffff */
[----:B------:R-:W-:Y:S05]  /*a290*/  BRA `(.L_x_142) ;  /* 0xffffff8c00787947 */ /* 0x000fea000383ffff */
.L_x_49:
[----:B------:R-:W-:-:S07]  /*a2a0*/  MOV R0, UR21 ;  /* 0x0000001500007c02 */ /* 0x000fce0008000f00 */
.L_x_143:
[----:B-1----:R1:W2:Y:S02]  /*a2b0*/  SYNCS.PHASECHK.TRANS64.TRYWAIT P0, [R0+URZ+0xb0], R5 ;  /* 0x0000b005000075a7 */ /* 0x0022a400080011ff */
[----:B--2---:R-:W-:Y:S05]  /*a2c0*/  @!P0 NANOSLEEP.SYNCS 0x989680 ;  /* 0x009896800000895d */ /* 0x004fea0003900000 */
[----:B------:R-:W2:Y:S02]  /*a2d0*/  @!P0 SYNCS.PHASECHK.TRANS64 P0, [R0+URZ+0xb0], R5 ;  /* 0x0000b005000085a7 */ /* 0x000ea400080010ff */
[----:B--2---:R-:W-:Y:S05]  /*a2e0*/  @!P0 BRA `(.L_x_143) ;  /* 0xfffffffc00f08947 */ /* 0x004fea000383ffff */
[----:B------:R-:W-:Y:S05]  /*a2f0*/  BRA `(.L_x_144) ;  /* 0xffffff9400007947 */ /* 0x000fea000383ffff */
.L_x_50:
[----:B------:R-:W-:-:S07]  /*a300*/  MOV R5, UR25 ;  /* 0x0000001900057c02 */ /* 0x000fce0008000f00 */
.L_x_145:
[----:B-1----:R1:W2:Y:S02]  /*a310*/  SYNCS.PHASECHK.TRANS64.TRYWAIT P0, [R5+URZ+0xd0], R0 ;  /* 0x0000d000050075a7 */ /* 0x0022a400080011ff */
[----:B--2---:R-:W-:Y:S05]  /*a320*/  @!P0 NANOSLEEP.SYNCS 0x989680 ;  /* 0x009896800000895d */ /* 0x004fea0003900000 */
[----:B------:R-:W2:Y:S02]  /*a330*/  @!P0 SYNCS.PHASECHK.TRANS64 P0, [R5+URZ+0xd0], R0 ;  /* 0x0000d000050085a7 */ /* 0x000ea400080010ff */
[----:B--2---:R-:W-:Y:S05]  /*a340*/  @!P0 BRA `(.L_x_145) ;  /* 0xfffffffc00f08947 */ /* 0x004fea000383ffff */
[----:B------:R-:W-:Y:S05]  /*a350*/  BRA `(.L_x_146) ;  /* 0xffffff94001c7947 */ /* 0x000fea000383ffff */
.L_x_53:
[----:B-1----:R-:W-:Y:S07]  /*a360*/  MOV R0, UR17 ;  /* 0x0000001100007c02 */ /* 0x002fee0008000f00 */
.L_x_147:
[----:B-1----:R1:W2:Y:S02]  /*a370*/  SYNCS.PHASECHK.TRANS64.TRYWAIT P0, [R0+URZ], R5 ;  /* 0x00000005000075a7 */ /* 0x0022a400080011ff */
[----:B--2---:R-:W-:Y:S05]  /*a380*/  @!P0 NANOSLEEP.SYNCS 0x989680 ;  /* 0x009896800000895d */ /* 0x004fea0003900000 */
[----:B------:R-:W2:Y:S02]  /*a390*/  @!P0 SYNCS.PHASECHK.TRANS64 P0, [R0+URZ], R5 ;  /* 0x00000005000085a7 */ /* 0x000ea400080010ff */
[----:B--2---:R-:W-:Y:S05]  /*a3a0*/  @!P0 BRA `(.L_x_147) ;  /* 0xfffffffc00f08947 */ /* 0x004fea000383ffff */
[----:B------:R-:W-:Y:S05]  /*a3b0*/  BRA `(.L_x_52) ;  /* 0xffffff94004c7947 */ /* 0x000fea000383ffff */
.L_x_56:
[----:B------:R-:W-:-:S07]  /*a3c0*/  MOV R0, UR4 ;  /* 0x0000000400007c02 */ /* 0x000fce0008000f00 */
.L_x_148:
[----:B-1----:R1:W3:Y:S02]  /*a3d0*/  SYNCS.PHASECHK.TRANS64.TRYWAIT P0, [R0+URZ], R3 ;  /* 0x00000003000075a7 */ /* 0x0022e400080011ff */
[----:B---3--:R-:W-:Y:S05]  /*a3e0*/  @!P0 NANOSLEEP.SYNCS 0x989680 ;  /* 0x009896800000895d */ /* 0x008fea0003900000 */
[----:B------:R-:W3:Y:S02]  /*a3f0*/  @!P0 SYNCS.PHASECHK.TRANS64 P0, [R0+URZ], R3 ;  /* 0x00000003000085a7 */ /* 0x000ee400080010ff */
[----:B---3--:R-:W-:Y:S05]  /*a400*/  @!P0 BRA `(.L_x_148) ;  /* 0xfffffffc00f08947 */ /* 0x008fea000383ffff */
[----:B------:R-:W-:Y:S05]  /*a410*/  BRA `(.L_x_149) ;  /* 0xffffff98003c7947 */ /* 0x000fea000383ffff */
.L_x_57:
[----:B------:R-:W-:-:S07]  /*a420*/  MOV R0, UR4 ;  /* 0x0000000400007c02 */ /* 0x000fce0008000f00 */
.L_x_150:
[----:B-1----:R1:W2:Y:S02]  /*a430*/  SYNCS.PHASECHK.TRANS64.TRYWAIT P0, [R0+URZ], R3 ;  /* 0x00000003000075a7 */ /* 0x0022a400080011ff */
[----:B--2---:R-:W-:Y:S05]  /*a440*/  @!P0 NANOSLEEP.SYNCS 0x989680 ;  /* 0x009896800000895d */ /* 0x004fea0003900000 */
[----:B------:R-:W2:Y:S02]  /*a450*/  @!P0 SYNCS.PHASECHK.TRANS64 P0, [R0+URZ], R3 ;  /* 0x00000003000085a7 */ /* 0x000ea400080010ff */
[----:B--2---:R-:W-:Y:S05]  /*a460*/  @!P0 BRA `(.L_x_150) ;  /* 0xfffffffc00f08947 */ /* 0x004fea000383ffff */
[----:B------:R-:W-:Y:S05]  /*a470*/  BRA `(.L_x_151) ;  /* 0xffffff9800487947 */ /* 0x000fea000383ffff */
.L_x_62:
[----:B------:R-:W-:Y:S07]  /*a480*/  MOV R0, UR31 ;  /* 0x0000001f00007c02 */ /* 0x000fee0008000f00 */
.L_x_152:
[----:B-1----:R1:W2:Y:S02]  /*a490*/  SYNCS.PHASECHK.TRANS64.TRYWAIT P0, [R0+URZ+0xb0], R3 ;  /* 0x0000b003000075a7 */ /* 0x0022a400080011ff */
[----:B--2---:R-:W-:Y:S05]  /*a4a0*/  @!P0 NANOSLEEP.SYNCS 0x989680 ;  /* 0x009896800000895d */ /* 0x004fea0003900000 */
[----:B------:R-:W2:Y:S02]  /*a4b0*/  @!P0 SYNCS.PHASECHK.TRANS64 P0, [R0+URZ+0xb0], R3 ;  /* 0x0000b003000085a7 */ /* 0x000ea400080010ff */
[----:B--2---:R-:W-:Y:S05]  /*a4c0*/  @!P0 BRA `(.L_x_152) ;  /* 0xfffffffc00f08947 */ /* 0x004fea000383ffff */
[----:B------:R-:W-:Y:S05]  /*a4d0*/  BRA `(.L_x_153) ;  /* 0xffffff9c00f07947 */ /* 0x000fea000383ffff */
.L_x_65:
[----:B------:R-:W-:Y:S07]  /*a4e0*/  MOV R3, UR31 ;  /* 0x0000001f00037c02 */ /* 0x000fee0008000f00 */
.L_x_154:
[----:B-1----:R1:W2:Y:S02]  /*a4f0*/  SYNCS.PHASECHK.TRANS64.TRYWAIT P1, [R3+URZ+0xa8], R12 ;  /* 0x0000a80c030075a7 */ /* 0x0022a400080211ff */
[----:B--2---:R-:W-:Y:S05]  /*a500*/  @!P1 NANOSLEEP.SYNCS 0x989680 ;  /* 0x009896800000995d */ /* 0x004fea0003900000 */
[----:B------:R-:W2:Y:S02]  /*a510*/  @!P1 SYNCS.PHASECHK.TRANS64 P1, [R3+URZ+0xa8], R12 ;  /* 0x0000a80c030095a7 */ /* 0x000ea400080210ff */
[----:B--2---:R-:W-:Y:S05]  /*a520*/  @!P1 BRA `(.L_x_154) ;  /* 0xfffffffc00f09947 */ /* 0x004fea000383ffff */
[----:B------:R-:W-:Y:S05]  /*a530*/  BRA `(.L_x_64) ;  /* 0xffffffa400487947 */ /* 0x000fea000383ffff */
.L_x_68:
[----:B------:R-:W-:Y:S07]  /*a540*/  MOV R0, UR31 ;  /* 0x0000001f00007c02 */ /* 0x000fee0008000f00 */
.L_x_155:
[----:B-1----:R1:W2:Y:S02]  /*a550*/  SYNCS.PHASECHK.TRANS64.TRYWAIT P1, [R0+URZ+0x80], R9 ;  /* 0x00008009000075a7 */ /* 0x0022a400080211ff */
[----:B--2---:R-:W-:Y:S05]  /*a560*/  @!P1 NANOSLEEP.SYNCS 0x989680 ;  /* 0x009896800000995d */ /* 0x004fea0003900000 */
[----:B------:R-:W2:Y:S02]  /*a570*/  @!P1 SYNCS.PHASECHK.TRANS64 P1, [R0+URZ+0x80], R9 ;  /* 0x00008009000095a7 */ /* 0x000ea400080210ff */
[----:B--2---:R-:W-:Y:S05]  /*a580*/  @!P1 BRA `(.L_x_155) ;  /* 0xfffffffc00f09947 */ /* 0x004fea000383ffff */
[----:B------:R-:W-:Y:S05]  /*a590*/  BRA `(.L_x_156) ;  /* 0xffffffa800687947 */ /* 0x000fea000383ffff */
.L_x_69:
[----:B------:R-:W-:Y:S07]  /*a5a0*/  MOV R0, UR31 ;  /* 0x0000001f00007c02 */ /* 0x000fee0008000f00 */
.L_x_157:
[----:B-1----:R1:W2:Y:S02]  /*a5b0*/  SYNCS.PHASECHK.TRANS64.TRYWAIT P1, [R0+URZ+0x88], R9 ;  /* 0x00008809000075a7 */ /* 0x0022a400080211ff */
[----:B--2---:R-:W-:Y:S05]  /*a5c0*/  @!P1 NANOSLEEP.SYNCS 0x989680 ;  /* 0x009896800000995d */ /* 0x004fea0003900000 */
[----:B------:R-:W2:Y:S02]  /*a5d0*/  @!P1 SYNCS.PHASECHK.TRANS64 P1, [R0+URZ+0x88], R9 ;  /* 0x00008809000095a7 */ /* 0x000ea400080210ff */
[----:B--2---:R-:W-:Y:S05]  /*a5e0*/  @!P1 BRA `(.L_x_157) ;  /* 0xfffffffc00f09947 */ /* 0x004fea000383ffff */
[----:B------:R-:W-:Y:S05]  /*a5f0*/  BRA `(.L_x_158) ;  /* 0xffffffa800a07947 */ /* 0x000fea000383ffff */
.L_x_70:
[----:B------:R-:W-:Y:S07]  /*a600*/  MOV R0, UR31 ;  /* 0x0000001f00007c02 */ /* 0x000fee0008000f00 */
.L_x_159:
[----:B-1----:R1:W2:Y:S02]  /*a610*/  SYNCS.PHASECHK.TRANS64.TRYWAIT P1, [R0+URZ+0x90], R9 ;  /* 0x00009009000075a7 */ /* 0x0022a400080211ff */
[----:B--2---:R-:W-:Y:S05]  /*a620*/  @!P1 NANOSLEEP.SYNCS 0x989680 ;  /* 0x009896800000995d */ /* 0x004fea0003900000 */
[----:B------:R-:W2:Y:S02]  /*a630*/  @!P1 SYNCS.PHASECHK.TRANS64 P1, [R0+URZ+0x90], R9 ;  /* 0x00009009000095a7 */ /* 0x000ea400080210ff */
[----:B--2---:R-:W-:Y:S05]  /*a640*/  @!P1 BRA `(.L_x_159) ;  /* 0xfffffffc00f09947 */ /* 0x004fea000383ffff */
[----:B------:R-:W-:Y:S05]  /*a650*/  BRA `(.L_x_160) ;  /* 0xffffffa800e87947 */ /* 0x000fea000383ffff */
.L_x_71:
[----:B------:R-:W-:Y:S07]  /*a660*/  MOV R0, UR31 ;  /* 0x0000001f00007c02 */ /* 0x000fee0008000f00 */
.L_x_161:
[----:B-1----:R1:W2:Y:S02]  /*a670*/  SYNCS.PHASECHK.TRANS64.TRYWAIT P0, [R0+URZ+0x98], R9 ;  /* 0x00009809000075a7 */ /* 0x0022a400080011ff */
[----:B--2---:R-:W-:Y:S05]  /*a680*/  @!P0 NANOSLEEP.SYNCS 0x989680 ;  /* 0x009896800000895d */ /* 0x004fea0003900000 */
[----:B------:R-:W2:Y:S02]  /*a690*/  @!P0 SYNCS.PHASECHK.TRANS64 P0, [R0+URZ+0x98], R9 ;  /* 0x00009809000085a7 */ /* 0x000ea400080010ff */
[----:B--2---:R-:W-:Y:S05]  /*a6a0*/  @!P0 BRA `(.L_x_161) ;  /* 0xfffffffc00f08947 */ /* 0x004fea000383ffff */
[----:B------:R-:W-:Y:S05]  /*a6b0*/  BRA `(.L_x_162) ;  /* 0xffffffac00387947 */ /* 0x000fea000383ffff */
.L_x_73:
[----:B------:R-:W-:-:S07]  /*a6c0*/  MOV R0, UR31 ;  /* 0x0000001f00007c02 */ /* 0x000fce0008000f00 */
.L_x_163:
[----:B--2---:R2:W3:Y:S02]  /*a6d0*/  SYNCS.PHASECHK.TRANS64.TRYWAIT P0, [R0+URZ+0x80], R3 ;  /* 0x00008003000075a7 */ /* 0x0044e400080011ff */
[----:B---3--:R-:W-:Y:S05]  /*a6e0*/  @!P0 NANOSLEEP.SYNCS 0x989680 ;  /* 0x009896800000895d */ /* 0x008fea0003900000 */
[----:B------:R-:W3:Y:S02]  /*a6f0*/  @!P0 SYNCS.PHASECHK.TRANS64 P0, [R0+URZ+0x80], R3 ;  /* 0x00008003000085a7 */ /* 0x000ee400080010ff */
[----:B---3--:R-:W-:Y:S05]  /*a700*/  @!P0 BRA `(.L_x_163) ;  /* 0xfffffffc00f08947 */ /* 0x008fea000383ffff */
[----:B------:R-:W-:Y:S05]  /*a710*/  BRA `(.L_x_164) ;  /* 0xffffffac009c7947 */ /* 0x000fea000383ffff */
.L_x_74:
[----:B--2---:R-:W-:-:S07]  /*a720*/  MOV R0, UR31 ;  /* 0x0000001f00007c02 */ /* 0x004fce0008000f00 */
.L_x_165:
[----:B--2---:R2:W3:Y:S02]  /*a730*/  SYNCS.PHASECHK.TRANS64.TRYWAIT P0, [R0+URZ+0x88], R3 ;  /* 0x00008803000075a7 */ /* 0x0044e400080011ff */
[----:B---3--:R-:W-:Y:S05]  /*a740*/  @!P0 NANOSLEEP.SYNCS 0x989680 ;  /* 0x009896800000895d */ /* 0x008fea0003900000 */
[----:B------:R-:W3:Y:S02]  /*a750*/  @!P0 SYNCS.PHASECHK.TRANS64 P0, [R0+URZ+0x88], R3 ;  /* 0x00008803000085a7 */ /* 0x000ee400080010ff */
[----:B---3--:R-:W-:Y:S05]  /*a760*/  @!P0 BRA `(.L_x_165) ;  /* 0xfffffffc00f08947 */ /* 0x008fea000383ffff */
[----:B------:R-:W-:Y:S05]  /*a770*/  BRA `(.L_x_166) ;  /* 0xffffffac008c7947 */ /* 0x000fea000383ffff */
.L_x_75:
[----:B--2---:R-:W-:-:S07]  /*a780*/  MOV R0, UR31 ;  /* 0x0000001f00007c02 */ /* 0x004fce0008000f00 */
.L_x_167:
[----:B--2---:R2:W3:Y:S02]  /*a790*/  SYNCS.PHASECHK.TRANS64.TRYWAIT P0, [R0+URZ+0x90], R3 ;  /* 0x00009003000075a7 */ /* 0x0044e400080011ff */
[----:B---3--:R-:W-:Y:S05]  /*a7a0*/  @!P0 NANOSLEEP.SYNCS 0x989680 ;  /* 0x009896800000895d */ /* 0x008fea0003900000 */
[----:B------:R-:W3:Y:S02]  /*a7b0*/  @!P0 SYNCS.PHASECHK.TRANS64 P0, [R0+URZ+0x90], R3 ;  /* 0x00009003000085a7 */ /* 0x000ee400080010ff */
[----:B---3--:R-:W-:Y:S05]  /*a7c0*/  @!P0 BRA `(.L_x_167) ;  /* 0xfffffffc00f08947 */ /* 0x008fea000383ffff */
[----:B------:R-:W-:Y:S05]  /*a7d0*/  BRA `(.L_x_168) ;  /* 0xffffffac007c7947 */ /* 0x000fea000383ffff */
.L_x_77:
[----:B------:R-:W-:Y:S07]  /*a7e0*/  MOV R0, UR48 ;  /* 0x0000003000007c02 */ /* 0x000fee0008000f00 */
.L_x_169:
[----:B-1----:R1:W2:Y:S02]  /*a7f0*/  SYNCS.PHASECHK.TRANS64.TRYWAIT P0, [R0+URZ+0xb0], R3 ;  /* 0x0000b003000075a7 */ /* 0x0022a400080011ff */
[----:B--2---:R-:W-:Y:S05]  /*a800*/  @!P0 NANOSLEEP.SYNCS 0x989680 ;  /* 0x009896800000895d */ /* 0x004fea0003900000 */
[----:B------:R-:W2:Y:S02]  /*a810*/  @!P0 SYNCS.PHASECHK.TRANS64 P0, [R0+URZ+0xb0], R3 ;  /* 0x0000b003000085a7 */ /* 0x000ea400080010ff */
[----:B--2---:R-:W-:Y:S05]  /*a820*/  @!P0 BRA `(.L_x_169) ;  /* 0xfffffffc00f08947 */ /* 0x004fea000383ffff */
[----:B------:R-:W-:Y:S05]  /*a830*/  BRA `(.L_x_170) ;  /* 0xffffffb0004c7947 */ /* 0x000fea000383ffff */
.L_x_88:
[----:B-1----:R-:W-:Y:S04]  /*a840*/  MOV R2, UR48 ;  /* 0x0000003000027c02 */ /* 0x002fe80008000f00 */
[----:B------:R1:W3:Y:S03]  /*a850*/  SYNCS.PHASECHK.TRANS64.TRYWAIT P1, [R2+URZ+0x60], R3 ;  /* 0x00006003020075a7 */ /* 0x0002e600080211ff */
[----:B---3--:R-:W-:Y:S05]  /*a860*/  @!P1 NANOSLEEP.SYNCS 0x989680 ;  /* 0x009896800000995d */ /* 0x008fea0003900000 */
[----:B------:R-:W3:Y:S02]  /*a870*/  @!P1 SYNCS.PHASECHK.TRANS64 P1, [R2+URZ+0x60], R3 ;  /* 0x00006003020095a7 */ /* 0x000ee400080210ff */
[----:B---3--:R-:W-:Y:S05]  /*a880*/  @!P1 BRA `(.L_x_88) ;  /* 0xfffffffc00ec9947 */ /* 0x008fea000383ffff */
[----:B------:R-:W-:Y:S05]  /*a890*/  BRA `(.L_x_87) ;  /* 0xffffffc000bc7947 */ /* 0x000fea000383ffff */
.L_x_90:
[----:B-1----:R1:W4:Y:S02]  /*a8a0*/  SYNCS.PHASECHK.TRANS64.TRYWAIT P0, [R99+URZ+0xc0], R0 ;  /* 0x0000c000630075a7 */ /* 0x00232400080011ff */
[----:B----4-:R-:W-:Y:S05]  /*a8b0*/  @!P0 NANOSLEEP.SYNCS 0x989680 ;  /* 0x009896800000895d */ /* 0x010fea0003900000 */
[----:B------:R-:W4:Y:S02]  /*a8c0*/  @!P0 SYNCS.PHASECHK.TRANS64 P0, [R99+URZ+0xc0], R0 ;  /* 0x0000c000630085a7 */ /* 0x000f2400080010ff */
[----:B----4-:R-:W-:Y:S05]  /*a8d0*/  @!P0 BRA `(.L_x_90) ;  /* 0xfffffffc00f08947 */ /* 0x010fea000383ffff */
[----:B------:R-:W-:Y:S05]  /*a8e0*/  BRA `(.L_x_89) ;  /* 0xffffffc000e47947 */ /* 0x000fea000383ffff */
.L_x_99:
[----:B--2---:R2:W4:Y:S02]  /*a8f0*/  SYNCS.PHASECHK.TRANS64.TRYWAIT P0, [R3+URZ+0x60], R0 ;  /* 0x00006000030075a7 */ /* 0x00452400080011ff */
[----:B----4-:R-:W-:Y:S05]  /*a900*/  @!P0 NANOSLEEP.SYNCS 0x989680 ;  /* 0x009896800000895d */ /* 0x010fea0003900000 */
[----:B------:R-:W4:Y:S02]  /*a910*/  @!P0 SYNCS.PHASECHK.TRANS64 P0, [R3+URZ+0x60], R0 ;  /* 0x00006000030085a7 */ /* 0x000f2400080010ff */
[----:B----4-:R-:W-:Y:S05]  /*a920*/  @!P0 BRA `(.L_x_99) ;  /* 0xfffffffc00f08947 */ /* 0x010fea000383ffff */
[----:B------:R-:W-:Y:S05]  /*a930*/  BRA `(.L_x_98) ;  /* 0xffffffcc00c07947 */ /* 0x000fea000383ffff */
.L_x_107:
[----:B-1----:R1:W4:Y:S02]  /*a940*/  SYNCS.PHASECHK.TRANS64.TRYWAIT P0, [R62+URZ+0x60], R5 ;  /* 0x000060053e0075a7 */ /* 0x00232400080011ff */
[----:B----4-:R-:W-:Y:S05]  /*a950*/  @!P0 NANOSLEEP.SYNCS 0x989680 ;  /* 0x009896800000895d */ /* 0x010fea0003900000 */
[----:B------:R-:W4:Y:S02]  /*a960*/  @!P0 SYNCS.PHASECHK.TRANS64 P0, [R62+URZ+0x60], R5 ;  /* 0x000060053e0085a7 */ /* 0x000f2400080010ff */
[----:B----4-:R-:W-:Y:S05]  /*a970*/  @!P0 BRA `(.L_x_107) ;  /* 0xfffffffc00f08947 */ /* 0x010fea000383ffff */
[----:B------:R-:W-:Y:S05]  /*a980*/  BRA `(.L_x_106) ;  /* 0xffffffd800bc7947 */ /* 0x000fea000383ffff */
.L_x_115:
[----:B-1----:R1:W4:Y:S02]  /*a990*/  SYNCS.PHASECHK.TRANS64.TRYWAIT P0, [R62+URZ+0x60], R5 ;  /* 0x000060053e0075a7 */ /* 0x00232400080011ff */
[----:B----4-:R-:W-:Y:S05]  /*a9a0*/  @!P0 NANOSLEEP.SYNCS 0x989680 ;  /* 0x009896800000895d */ /* 0x010fea0003900000 */
[----:B------:R-:W4:Y:S02]  /*a9b0*/  @!P0 SYNCS.PHASECHK.TRANS64 P0, [R62+URZ+0x60], R5 ;  /* 0x000060053e0085a7 */ /* 0x000f2400080010ff */
[----:B----4-:R-:W-:Y:S05]  /*a9c0*/  @!P0 BRA `(.L_x_115) ;  /* 0xfffffffc00f08947 */ /* 0x010fea000383ffff */
[----:B------:R-:W-:Y:S05]  /*a9d0*/  BRA `(.L_x_114) ;  /* 0xffffffe400b47947 */ /* 0x000fea000383ffff */
        .weak           $__internal_0_$__cuda_sm10x_tcgen05_guardrail_trap_col_being_dealloced_not_returned_by_alloc
        .type           $__internal_0_$__cuda_sm10x_tcgen05_guardrail_trap_col_being_dealloced_not_returned_by_alloc,@function
        .size           $__internal_0_$__cuda_sm10x_tcgen05_guardrail_trap_col_being_dealloced_not_returned_by_alloc,($__internal_1_$__cuda_sm10x_tcgen05_guardrail_trap_phase_invalid_during_alloc - $__internal_0_$__cuda_sm10x_tcgen05_guardrail_trap_col_being_dealloced_not_returned_by_alloc)
$__internal_0_$__cuda_sm10x_tcgen05_guardrail_trap_col_being_dealloced_not_returned_by_alloc:
[----:B------:R-:W-:Y:S05]  /*a9e0*/  BPT.TRAP 0x1 ;  /* 0x000000040000795c */ /* 0x000fea0000300000 */
[----:B------:R-:W-:-:S04]  /*a9f0*/  HFMA2 R3, -RZ, RZ, 0, 0 ;  /* 0x00000000ff037431 */ /* 0x000fc800000001ff */
[----:B------:R-:W-:Y:S05]  /*aa00*/  RET.REL.NODEC R2 `(_ZN7cutlass13device_kernelINS_4conv6kernel13ConvUniversalINS1_16ConvProblemShapeILNS1_8OperatorE2ELi2EEENS1_10collective14CollectiveConvINS1_47MainloopSm100TmaUmmaWarpSpecializedImplicitGemmILS5_2ELi6ELi2ELi1ELi2EN4cute5tupleIJNSA_1CILi1EEESD_SD_EEEEENSB_IJNSC_ILi128EEENSB_IJSG_EEENSB_IJNSC_ILi64EEEEEEEEENS_10bfloat16_tESL_NSA_8TiledMMAINSA_8MMA_AtomIJNSA_20SM100_MMA_F16BF16_SSISL_SL_fLi128ELi128ELNSA_4UMMA5MajorE1ELSQ_1ELNSP_7ScaleInE0ELSR_0EEEEEENSA_6LayoutISE_NSB_IJNSC_ILi0EEESV_SV_EEEEENSB_IJNSA_10UnderscoreESY_SY_EEEEENS7_6detail27Sm100ImplicitGemmTileTraitsINSA_13SM90_TMA_LOADENSA_14ComposedLayoutINSA_7SwizzleILi3ELi4ELi3EEENSA_18smem_ptr_flag_bitsILi16EEENSU_INSB_IJSI_NSC_ILi8EEEEEENSB_IJSD_SI_EEEEEEEvEENS12_INSA_20SM90_TMA_LOAD_IM2COLES1D_vEEEENS_8epilogue10collective18CollectiveEpilogueINS1I_23Sm100TmaWarpSpecializedILi4ELi2ELi32ELb1ELb0EEEJSK_NSB_IJNSU_ISG_SD_EENSU_INSC_ILi32EEESD_EEEEESL_NSB_IJlNSB_IJSD_llEEESV_EEESL_S1S_NS1I_6fusion15FusionCallbacksIS1M_NS1T_17LinearCombinationISL_fSL_fLNS_15FloatRoundStyleE2EEESK_S1Q_JEEENSA_5SM1004TMEM4LOAD26SM100_TMEM_LOAD_32dp32b32xES13_NS14_INS15_ILi2ELi4ELi3EEES18_NSU_INSB_IJS19_S1O_EEENSB_IJS1O_SD_EEEEEEENSA_39AutoVectorizingCopyWithAssumedAlignmentILi128EEENSA_14SM90_TMA_STOREES27_S29_S29_EEEvvEEEEvNT_6ParamsE) ;  /* 0xffffff54027c7950 */ /* 0x000fea0003c3ffff */
        .weak           $__internal_1_$__cuda_sm10x_tcgen05_guardrail_trap_phase_invalid_during_alloc
        .type           $__internal_1_$__cuda_sm10x_tcgen05_guardrail_trap_phase_invalid_during_alloc,@function
        .size           $__internal_1_$__cuda_sm10x_tcgen05_guardrail_trap_phase_invalid_during_alloc,($__internal_2_$__cuda_sm10x_tcgen05_guardrail_trap_unallocated_columns_being_dealloced - $__internal_1_$__cuda_sm10x_tcgen05_guardrail_trap_phase_invalid_during_alloc)
$__internal_1_$__cuda_sm10x_tcgen05_guardrail_trap_phase_invalid_during_alloc:
[----:B------:R-:W-:Y:S05]  /*aa10*/  BPT.TRAP 0x1 ;  /* 0x000000040000795c */ /* 0x000fea0000300000 */
[----:B------:R-:W-:-:S04]  /*aa20*/  MOV R3, 0x0 ;  /* 0x0000000000037802 */ /* 0x000fc80000000f00 */
[----:B------:R-:W-:Y:S05]  /*aa30*/  RET.REL.NODEC R2 `(_ZN7cutlass13device_kernelINS_4conv6kernel13ConvUniversalINS1_16ConvProblemShapeILNS1_8OperatorE2ELi2EEENS1_10collective14CollectiveConvINS1_47MainloopSm100TmaUmmaWarpSpecializedImplicitGemmILS5_2ELi6ELi2ELi1ELi2EN4cute5tupleIJNSA_1CILi1EEESD_SD_EEEEENSB_IJNSC_ILi128EEENSB_IJSG_EEENSB_IJNSC_ILi64EEEEEEEEENS_10bfloat16_tESL_NSA_8TiledMMAINSA_8MMA_AtomIJNSA_20SM100_MMA_F16BF16_SSISL_SL_fLi128ELi128ELNSA_4UMMA5MajorE1ELSQ_1ELNSP_7ScaleInE0ELSR_0EEEEEENSA_6LayoutISE_NSB_IJNSC_ILi0EEESV_SV_EEEEENSB_IJNSA_10UnderscoreESY_SY_EEEEENS7_6detail27Sm100ImplicitGemmTileTraitsINSA_13SM90_TMA_LOADENSA_14ComposedLayoutINSA_7SwizzleILi3ELi4ELi3EEENSA_18smem_ptr_flag_bitsILi16EEENSU_INSB_IJSI_NSC_ILi8EEEEEENSB_IJSD_SI_EEEEEEEvEENS12_INSA_20SM90_TMA_LOAD_IM2COLES1D_vEEEENS_8epilogue10collective18CollectiveEpilogueINS1I_23Sm100TmaWarpSpecializedILi4ELi2ELi32ELb1ELb0EEEJSK_NSB_IJNSU_ISG_SD_EENSU_INSC_ILi32EEESD_EEEEESL_NSB_IJlNSB_IJSD_llEEESV_EEESL_S1S_NS1I_6fusion15FusionCallbacksIS1M_NS1T_17LinearCombinationISL_fSL_fLNS_15FloatRoundStyleE2EEESK_S1Q_JEEENSA_5SM1004TMEM4LOAD26SM100_TMEM_LOAD_32dp32b32xES13_NS14_INS15_ILi2ELi4ELi3EEES18_NSU_INSB_IJS19_S1O_EEENSB_IJS1O_SD_EEEEEEENSA_39AutoVectorizingCopyWithAssumedAlignmentILi128EEENSA_14SM90_TMA_STOREES27_S29_S29_EEEvvEEEEvNT_6ParamsE) ;  /* 0xffffff5402707950 */ /* 0x000fea0003c3ffff */
        .weak           $__internal_2_$__cuda_sm10x_tcgen05_guardrail_trap_unallocated_columns_being_dealloced
        .type           $__internal_2_$__cuda_sm10x_tcgen05_guardrail_trap_unallocated_columns_being_dealloced,@function
        .size           $__internal_2_$__cuda_sm10x_tcgen05_guardrail_trap_unallocated_columns_being_dealloced,(.L_x_172 - $__internal_2_$__cuda_sm10x_tcgen05_guardrail_trap_unallocated_columns_being_dealloced)
$__internal_2_$__cuda_sm10x_tcgen05_guardrail_trap_unallocated_columns_being_dealloced:
[----:B------:R-:W-:Y:S05]  /*aa40*/  BPT.TRAP 0x1 ;  /* 0x000000040000795c */ /* 0x000fea0000300000 */
[----:B------:R-:W-:-:S04]  /*aa50*/  HFMA2 R3, -RZ, RZ, 0, 0 ;  /* 0x00000000ff037431 */ /* 0x000fc800000001ff */
[----:B------:R-:W-:Y:S05]  /*aa60*/  RET.REL.NODEC R2 `(_ZN7cutlass13device_kernelINS_4conv6kernel13ConvUniversalINS1_16ConvProblemShapeILNS1_8OperatorE2ELi2EEENS1_10collective14CollectiveConvINS1_47MainloopSm100TmaUmmaWarpSpecializedImplicitGemmILS5_2ELi6ELi2ELi1ELi2EN4cute5tupleIJNSA_1CILi1EEESD_SD_EEEEENSB_IJNSC_ILi128EEENSB_IJSG_EEENSB_IJNSC_ILi64EEEEEEEEENS_10bfloat16_tESL_NSA_8TiledMMAINSA_8MMA_AtomIJNSA_20SM100_MMA_F16BF16_SSISL_SL_fLi128ELi128ELNSA_4UMMA5MajorE1ELSQ_1ELNSP_7ScaleInE0ELSR_0EEEEEENSA_6LayoutISE_NSB_IJNSC_ILi0EEESV_SV_EEEEENSB_IJNSA_10UnderscoreESY_SY_EEEEENS7_6detail27Sm100ImplicitGemmTileTraitsINSA_13SM90_TMA_LOADENSA_14ComposedLayoutINSA_7SwizzleILi3ELi4ELi3EEENSA_18smem_ptr_flag_bitsILi16EEENSU_INSB_IJSI_NSC_ILi8EEEEEENSB_IJSD_SI_EEEEEEEvEENS12_INSA_20SM90_TMA_LOAD_IM2COLES1D_vEEEENS_8epilogue10collective18CollectiveEpilogueINS1I_23Sm100TmaWarpSpecializedILi4ELi2ELi32ELb1ELb0EEEJSK_NSB_IJNSU_ISG_SD_EENSU_INSC_ILi32EEESD_EEEEESL_NSB_IJlNSB_IJSD_llEEESV_EEESL_S1S_NS1I_6fusion15FusionCallbacksIS1M_NS1T_17LinearCombinationISL_fSL_fLNS_15FloatRoundStyleE2EEESK_S1Q_JEEENSA_5SM1004TMEM4LOAD26SM100_TMEM_LOAD_32dp32b32xES13_NS14_INS15_ILi2ELi4ELi3EEES18_NSU_INSB_IJS19_S1O_EEENSB_IJS1O_SD_EEEEEEENSA_39AutoVectorizingCopyWithAssumedAlignmentILi128EEENSA_14SM90_TMA_STOREES27_S29_S29_EEEvvEEEEvNT_6ParamsE) ;  /* 0xffffff5402647950 */ /* 0x000fea0003c3ffff */
.L_x_171:
[----:B------:R-:W-:-:S00]  /*aa70*/  BRA `(.L_x_171) ;  /* 0xfffffffc00fc7947 */ /* 0x000fc0000383ffff */
[----:B------:R-:W-:-:S00]  /*aa80*/  NOP ;  /* 0x0000000000007918 */ /* 0x000fc00000000000 */
[----:B------:R-:W-:-:S00]  /*aa90*/  NOP ;  /* 0x0000000000007918 */ /* 0x000fc00000000000 */
[----:B------:R-:W-:-:S00]  /*aaa0*/  NOP ;  /* 0x0000000000007918 */ /* 0x000fc00000000000 */
[----:B------:R-:W-:-:S00]  /*aab0*/  NOP ;  /* 0x0000000000007918 */ /* 0x000fc00000000000 */
[----:B------:R-:W-:-:S00]  /*aac0*/  NOP ;  /* 0x0000000000007918 */ /* 0x000fc00000000000 */
[----:B------:R-:W-:-:S00]  /*aad0*/  NOP ;  /* 0x0000000000007918 */ /* 0x000fc00000000000 */
[----:B------:R-:W-:-:S00]  /*aae0*/  NOP ;  /* 0x0000000000007918 */ /* 0x000fc00000000000 */
[----:B------:R-:W-:-:S00]  /*aaf0*/  NOP ;  /* 0x0000000000007918 */ /* 0x000fc00000000000 */
.L_x_172:


//--------------------- .nv.global.init           --------------------------
	.section	.nv.global.init,"aw",@progbits
.nv.global.init:
	.type		$str$29,@object
	.size		$str$29,($str$30 - $str$29)
$str$29:
        /*0000*/ 	.byte	0x28, 0x61, 0x64, 0x64, 0x72, 0x65, 0x73, 0x73, 0x20, 0x26, 0x20, 0x6d, 0x61, 0x73, 0x6b, 0x29
        /*0010*/ 	.byte	0x20, 0x3d, 0x3d, 0x20, 0x30, 0x00
	.type		$str$30,@object
	.size		$str$30,($str$28 - $str$30)
$str$30:
        /*0016*/ 	.byte	0x2f, 0x74, 0x6d, 0x70, 0x2f, 0x63, 0x75, 0x74, 0x6c, 0x61, 0x73, 0x73, 0x5f, 0x73, 0x77, 0x65
        /*0026*/ 	.byte	0x65, 0x70, 0x5f, 0x73, 0x72, 0x63, 0x2f, 0x69, 0x6e, 0x63, 0x6c, 0x75, 0x64, 0x65, 0x2f, 0x63
        /*0036*/ 	.byte	0x75, 0x74, 0x65, 0x2f, 0x70, 0x6f, 0x69, 0x6e, 0x74, 0x65, 0x72, 0x5f, 0x66, 0x6c, 0x61, 0x67
        /*0046*/ 	.byte	0x67, 0x65, 0x64, 0x2e, 0x68, 0x70, 0x70, 0x00
	.type		$str$28,@object
	.size		$str$28,($str$27 - $str$28)
$str$28:
        /*004e*/ 	.byte	0x2f, 0x74, 0x6d, 0x70, 0x2f, 0x63, 0x75, 0x74, 0x6c, 0x61, 0x73, 0x73, 0x5f, 0x73, 0x77, 0x65
        /*005e*/ 	.byte	0x65, 0x70, 0x5f, 0x73, 0x72, 0x63, 0x2f, 0x69, 0x6e, 0x63, 0x6c, 0x75, 0x64, 0x65, 0x2f, 0x63
        /*006e*/ 	.byte	0x75, 0x74, 0x65, 0x2f, 0x61, 0x74, 0x6f, 0x6d, 0x2f, 0x63, 0x6f, 0x70, 0x79, 0x5f, 0x74, 0x72
        /*007e*/ 	.byte	0x61, 0x69, 0x74, 0x73, 0x5f, 0x73, 0x6d, 0x31, 0x30, 0x30, 0x2e, 0x68, 0x70, 0x70, 0x00
	.type		$str$27,@object
	.size		$str$27,(__unnamed_1 - $str$27)
$str$27:
        /*008d*/ 	.byte	0x28, 0x28, 0x75, 0x69, 0x6e, 0x74, 0x33, 0x32, 0x5f, 0x74, 0x28, 0x74, 0x68, 0x72, 0x65, 0x61
        /*009d*/ 	.byte	0x64, 0x49, 0x64, 0x78, 0x2e, 0x78, 0x29, 0x20, 0x2f, 0x20, 0x33, 0x32, 0x29, 0x20, 0x25, 0x20
        /*00ad*/ 	.byte	0x34, 0x29, 0x20, 0x3d, 0x3d, 0x20, 0x28, 0x28, 0x28, 0x74, 0x6d, 0x65, 0x6d, 0x5f, 0x61, 0x64
        /*00bd*/ 	.byte	0x64, 0x72, 0x20, 0x3e, 0x3e, 0x20, 0x31, 0x36, 0x29, 0x20, 0x2f, 0x20, 0x33, 0x32, 0x29, 0x20
        /*00cd*/ 	.byte	0x25, 0x20, 0x34, 0x29, 0x00
	.type		__unnamed_1,@object
	.size		__unnamed_1,(__unnamed_2 - __unnamed_1)
__unnamed_1:
        /*00d2*/ 	.byte	0x61, 0x75, 0x74, 0x6f, 0x20, 0x63, 0x75, 0x74, 0x65, 0x3a, 0x3a, 0x61, 0x73, 0x5f, 0x70, 0x6f
        /* <DEDUP_REMOVED lines=24> */
        /*0262*/ 	.byte	0x34, 0x30, 0x39, 0x36, 0x3e, 0x3e, 0x3e, 0x3e, 0x5d, 0x00
	.type		__unnamed_2,@object
	.size		__unnamed_2,(.L_2 - __unnamed_2)
__unnamed_2:
        /* <DEDUP_REMOVED lines=42> */
        /*050c*/ 	.byte	0x3e, 0x3e, 0x5d, 0x00
.L_2:


//--------------------- .nv.shared._ZN7cutlass13device_kernelINS_4conv6kernel13ConvUniversalINS1_16ConvProblemShapeILNS1_8OperatorE2ELi2EEENS1_10collective14CollectiveConvINS1_47MainloopSm100TmaUmmaWarpSpecializedImplicitGemmILS5_2ELi6ELi2ELi1ELi2EN4cute5tupleIJNSA_1CILi1EEESD_SD_EEEEENSB_IJNSC_ILi128EEENSB_IJSG_EEENSB_IJNSC_ILi64EEEEEEEEENS_10bfloat16_tESL_NSA_8TiledMMAINSA_8MMA_AtomIJNSA_20SM100_MMA_F16BF16_SSISL_SL_fLi128ELi128ELNSA_4UMMA5MajorE1ELSQ_1ELNSP_7ScaleInE0ELSR_0EEEEEENSA_6LayoutISE_NSB_IJNSC_ILi0EEESV_SV_EEEEENSB_IJNSA_10UnderscoreESY_SY_EEEEENS7_6detail27Sm100ImplicitGemmTileTraitsINSA_13SM90_TMA_LOADENSA_14ComposedLayoutINSA_7SwizzleILi3ELi4ELi3EEENSA_18smem_ptr_flag_bitsILi16EEENSU_INSB_IJSI_NSC_ILi8EEEEEENSB_IJSD_SI_EEEEEEEvEENS12_INSA_20SM90_TMA_LOAD_IM2COLES1D_vEEEENS_8epilogue10collective18CollectiveEpilogueINS1I_23Sm100TmaWarpSpecializedILi4ELi2ELi32ELb1ELb0EEEJSK_NSB_IJNSU_ISG_SD_EENSU_INSC_ILi32EEESD_EEEEESL_NSB_IJlNSB_IJSD_llEEESV_EEESL_S1S_NS1I_6fusion15FusionCallbacksIS1M_NS1T_17LinearCombinationISL_fSL_fLNS_15FloatRoundStyleE2EEESK_S1Q_JEEENSA_5SM1004TMEM4LOAD26SM100_TMEM_LOAD_32dp32b32xES13_NS14_INS15_ILi2ELi4ELi3EEES18_NSU_INSB_IJS19_S1O_EEENSB_IJS1O_SD_EEEEEEENSA_39AutoVectorizingCopyWithAssumedAlignmentILi128EEENSA_14SM90_TMA_STOREES27_S29_S29_EEEvvEEEEvNT_6ParamsE --------------------------
	.section	.nv.shared._ZN7cutlass13device_kernelINS_4conv6kernel13ConvUniversalINS1_16ConvProblemShapeILNS1_8OperatorE2ELi2EEENS1_10collective14CollectiveConvINS1_47MainloopSm100TmaUmmaWarpSpecializedImplicitGemmILS5_2ELi6ELi2ELi1ELi2EN4cute5tupleIJNSA_1CILi1EEESD_SD_EEEEENSB_IJNSC_ILi128EEENSB_IJSG_EEENSB_IJNSC_ILi64EEEEEEEEENS_10bfloat16_tESL_NSA_8TiledMMAINSA_8MMA_AtomIJNSA_20SM100_MMA_F16BF16_SSISL_SL_fLi128ELi128ELNSA_4UMMA5MajorE1ELSQ_1ELNSP_7ScaleInE0ELSR_0EEEEEENSA_6LayoutISE_NSB_IJNSC_ILi0EEESV_SV_EEEEENSB_IJNSA_10UnderscoreESY_SY_EEEEENS7_6detail27Sm100ImplicitGemmTileTraitsINSA_13SM90_TMA_LOADENSA_14ComposedLayoutINSA_7SwizzleILi3ELi4ELi3EEENSA_18smem_ptr_flag_bitsILi16EEENSU_INSB_IJSI_NSC_ILi8EEEEEENSB_IJSD_SI_EEEEEEEvEENS12_INSA_20SM90_TMA_LOAD_IM2COLES1D_vEEEENS_8epilogue10collective18CollectiveEpilogueINS1I_23Sm100TmaWarpSpecializedILi4ELi2ELi32ELb1ELb0EEEJSK_NSB_IJNSU_ISG_SD_EENSU_INSC_ILi32EEESD_EEEEESL_NSB_IJlNSB_IJSD_llEEESV_EEESL_S1S_NS1I_6fusion15FusionCallbacksIS1M_NS1T_17LinearCombinationISL_fSL_fLNS_15FloatRoundStyleE2EEESK_S1Q_JEEENSA_5SM1004TMEM4LOAD26SM100_TMEM_LOAD_32dp32b32xES13_NS14_INS15_ILi2ELi4ELi3EEES18_NSU_INSB_IJS19_S1O_EEENSB_IJS1O_SD_EEEEEEENSA_39AutoVectorizingCopyWithAssumedAlignmentILi128EEENSA_14SM90_TMA_STOREES27_S29_S29_EEEvvEEEEvNT_6ParamsE,"aw",@nobits
	.sectionflags	@""
	.align	16
	.zero		1024


//--------------------- .nv.shared.reserved.0     --------------------------
	.section	.nv.shared.reserved.0,"aw",@nobits
	.weak		__nv_reservedSMEM_offset_0_alias
	.size		__nv_reservedSMEM_offset_0_alias, 0, 64
	.other		__nv_reservedSMEM_offset_0_alias,@"STO_CUDA_RESERVED_SHARED STV_DEFAULT"
__nv_reservedSMEM_offset_0_alias:
	.zero		0
.nv.shared.reserved.0:
	.zero		64
	.weak		__nv_reservedSMEM_tcgen05_partition
	.type		__nv_reservedSMEM_tcgen05_partition,@object
	.size		__nv_reservedSMEM_tcgen05_partition,(.L_0 - __nv_reservedSMEM_tcgen05_partition)
__nv_reservedSMEM_tcgen05_partition:
	.zero		32
.L_0:


//--------------------- .nv.global                --------------------------
	.section	.nv.global,"aw",@nobits
.nv.global:
	.type		_ZN39_INTERNAL_4c66db96_4_k_cu_bb26f113_30584cute1_E,@object
	.size		_ZN39_INTERNAL_4c66db96_4_k_cu_bb26f113_30584cute1_E,(_ZN39_INTERNAL_4c66db96_4_k_cu_bb26f113_30584cuda3std3__45__cpo6cbeginE - _ZN39_INTERNAL_4c66db96_4_k_cu_bb26f113_30584cute1_E)
_ZN39_INTERNAL_4c66db96_4_k_cu_bb26f113_30584cute1_E:
	.zero		1
	.type		_ZN39_INTERNAL_4c66db96_4_k_cu_bb26f113_30584cuda3std3__45__cpo6cbeginE,@object
	.size		_ZN39_INTERNAL_4c66db96_4_k_cu_bb26f113_30584cuda3std3__45__cpo6cbeginE,(_ZN39_INTERNAL_4c66db96_4_k_cu_bb26f113_30584cuda3std3__48in_placeE - _ZN39_INTERNAL_4c66db96_4_k_cu_bb26f113_30584cuda3std3__45__cpo6cbeginE)
_ZN39_INTERNAL_4c66db96_4_k_cu_bb26f113_30584cuda3std3__45__cpo6cbeginE:
	.zero		1
	.type		_ZN39_INTERNAL_4c66db96_4_k_cu_bb26f113_30584cuda3std3__48in_placeE,@object
	.size		_ZN39_INTERNAL_4c66db96_4_k_cu_bb26f113_30584cuda3std3__48in_placeE,(_ZN39_INTERNAL_4c66db96_4_k_cu_bb26f113_30584cuda3std6ranges3__45__cpo9iter_moveE - _ZN39_INTERNAL_4c66db96_4_k_cu_bb26f113_30584cuda3std3__48in_placeE)
_ZN39_INTERNAL_4c66db96_4_k_cu_bb26f113_30584cuda3std3__48in_placeE:
	.zero		1
	.type		_ZN39_INTERNAL_4c66db96_4_k_cu_bb26f113_30584cuda3std6ranges3__45__cpo9iter_moveE,@object
	.size		_ZN39_INTERNAL_4c66db96_4_k_cu_bb26f113_30584cuda3std6ranges3__45__cpo9iter_moveE,(_ZN39_INTERNAL_4c66db96_4_k_cu_bb26f113_30584cuda3std3__45__cpo5beginE - _ZN39_INTERNAL_4c66db96_4_k_cu_bb26f113_30584cuda3std6ranges3__45__cpo9iter_moveE)
_ZN39_INTERNAL_4c66db96_4_k_cu_bb26f113_30584cuda3std6ranges3__45__cpo9iter_moveE:
	.zero		1
	.type		_ZN39_INTERNAL_4c66db96_4_k_cu_bb26f113_30584cuda3std3__45__cpo5beginE,@object
	.size		_ZN39_INTERNAL_4c66db96_4_k_cu_bb26f113_30584cuda3std3__45__cpo5beginE,(_ZN39_INTERNAL_4c66db96_4_k_cu_bb26f113_30584cuda3std3__441_GLOBAL__N__4c66db96_4_k_cu_bb26f113_30586ignoreE - _ZN39_INTERNAL_4c66db96_4_k_cu_bb26f113_30584cuda3std3__45__cpo5beginE)
_ZN39_INTERNAL_4c66db96_4_k_cu_bb26f113_30584cuda3std3__45__cpo5beginE:
	.zero		1
	.type		_ZN39_INTERNAL_4c66db96_4_k_cu_bb26f113_30584cuda3std3__441_GLOBAL__N__4c66db96_4_k_cu_bb26f113_30586ignoreE,@object
	.size		_ZN39_INTERNAL_4c66db96_4_k_cu_bb26f113_30584cuda3std3__441_GLOBAL__N__4c66db96_4_k_cu_bb26f113_30586ignoreE,(_ZN39_INTERNAL_4c66db96_4_k_cu_bb26f113_30584cute7productE - _ZN39_INTERNAL_4c66db96_4_k_cu_bb26f113_30584cuda3std3__441_GLOBAL__N__4c66db96_4_k_cu_bb26f113_30586ignoreE)
_ZN39_INTERNAL_4c66db96_4_k_cu_bb26f113_30584cuda3std3__441_GLOBAL__N__4c66db96_4_k_cu_bb26f113_30586ignoreE:
	.zero		1
	.type		_ZN39_INTERNAL_4c66db96_4_k_cu_bb26f113_30584cute7productE,@object
	.size		_ZN39_INTERNAL_4c66db96_4_k_cu_bb26f113_30584cute7productE,(_ZN39_INTERNAL_4c66db96_4_k_cu_bb26f113_30584cuda3std3__45__cpo3endE - _ZN39_INTERNAL_4c66db96_4_k_cu_bb26f113_30584cute7productE)
_ZN39_INTERNAL_4c66db96_4_k_cu_bb26f113_30584cute7productE:
	.zero		1
	.type		_ZN39_INTERNAL_4c66db96_4_k_cu_bb26f113_30584cuda3std3__45__cpo3endE,@object
	.size		_ZN39_INTERNAL_4c66db96_4_k_cu_bb26f113_30584cuda3std3__45__cpo3endE,(_ZN39_INTERNAL_4c66db96_4_k_cu_bb26f113_30584cuda3std3__419piecewise_constructE - _ZN39_INTERNAL_4c66db96_4_k_cu_bb26f113_30584cuda3std3__45__cpo3endE)
_ZN39_INTERNAL_4c66db96_4_k_cu_bb26f113_30584cuda3std3__45__cpo3endE:
	.zero		1
	.type		_ZN39_INTERNAL_4c66db96_4_k_cu_bb26f113_30584cuda3std3__419piecewise_constructE,@object
	.size		_ZN39_INTERNAL_4c66db96_4_k_cu_bb26f113_30584cuda3std3__419piecewise_constructE,(_ZN39_INTERNAL_4c66db96_4_k_cu_bb26f113_30584cuda3std3__45__cpo4cendE - _ZN39_INTERNAL_4c66db96_4_k_cu_bb26f113_30584cuda3std3__419piecewise_constructE)
_ZN39_INTERNAL_4c66db96_4_k_cu_bb26f113_30584cuda3std3__419piecewise_constructE:
	.zero		1
	.type		_ZN39_INTERNAL_4c66db96_4_k_cu_bb26f113_30584cuda3std3__45__cpo4cendE,@object
	.size		_ZN39_INTERNAL_4c66db96_4_k_cu_bb26f113_30584cuda3std3__45__cpo4cendE,(_ZN39_INTERNAL_4c66db96_4_k_cu_bb26f113_30584cuda3std6ranges3__45__cpo4swapE - _ZN39_INTERNAL_4c66db96_4_k_cu_bb26f113_30584cuda3std3__45__cpo4cendE)
_ZN39_INTERNAL_4c66db96_4_k_cu_bb26f113_30584cuda3std3__45__cpo4cendE:
	.zero		1
	.type		_ZN39_INTERNAL_4c66db96_4_k_cu_bb26f113_30584cuda3std6ranges3__45__cpo4swapE,@object
	.size		_ZN39_INTERNAL_4c66db96_4_k_cu_bb26f113_30584cuda3std6ranges3__45__cpo4swapE,(.L_10 - _ZN39_INTERNAL_4c66db96_4_k_cu_bb26f113_30584cuda3std6ranges3__45__cpo4swapE)
_ZN39_INTERNAL_4c66db96_4_k_cu_bb26f113_30584cuda3std6ranges3__45__cpo4swapE:
	.zero		1
.L_10:


//--------------------- .nv.constant0._ZN7cutlass13device_kernelINS_4conv6kernel13ConvUniversalINS1_16ConvProblemShapeILNS1_8OperatorE2ELi2EEENS1_10collective14CollectiveConvINS1_47MainloopSm100TmaUmmaWarpSpecializedImplicitGemmILS5_2ELi6ELi2ELi1ELi2EN4cute5tupleIJNSA_1CILi1EEESD_SD_EEEEENSB_IJNSC_ILi128EEENSB_IJSG_EEENSB_IJNSC_ILi64EEEEEEEEENS_10bfloat16_tESL_NSA_8TiledMMAINSA_8MMA_AtomIJNSA_20SM100_MMA_F16BF16_SSISL_SL_fLi128ELi128ELNSA_4UMMA5MajorE1ELSQ_1ELNSP_7ScaleInE0ELSR_0EEEEEENSA_6LayoutISE_NSB_IJNSC_ILi0EEESV_SV_EEEEENSB_IJNSA_10UnderscoreESY_SY_EEEEENS7_6detail27Sm100ImplicitGemmTileTraitsINSA_13SM90_TMA_LOADENSA_14ComposedLayoutINSA_7SwizzleILi3ELi4ELi3EEENSA_18smem_ptr_flag_bitsILi16EEENSU_INSB_IJSI_NSC_ILi8EEEEEENSB_IJSD_SI_EEEEEEEvEENS12_INSA_20SM90_TMA_LOAD_IM2COLES1D_vEEEENS_8epilogue10collective18CollectiveEpilogueINS1I_23Sm100TmaWarpSpecializedILi4ELi2ELi32ELb1ELb0EEEJSK_NSB_IJNSU_ISG_SD_EENSU_INSC_ILi32EEESD_EEEEESL_NSB_IJlNSB_IJSD_llEEESV_EEESL_S1S_NS1I_6fusion15FusionCallbacksIS1M_NS1T_17LinearCombinationISL_fSL_fLNS_15FloatRoundStyleE2EEESK_S1Q_JEEENSA_5SM1004TMEM4LOAD26SM100_TMEM_LOAD_32dp32b32xES13_NS14_INS15_ILi2ELi4ELi3EEES18_NSU_INSB_IJS19_S1O_EEENSB_IJS1O_SD_EEEEEEENSA_39AutoVectorizingCopyWithAssumedAlignmentILi128EEENSA_14SM90_TMA_STOREES27_S29_S29_EEEvvEEEEvNT_6ParamsE --------------------------
	.section	.nv.constant0._ZN7cutlass13device_kernelINS_4conv6kernel13ConvUniversalINS1_16ConvProblemShapeILNS1_8OperatorE2ELi2EEENS1_10collective14CollectiveConvINS1_47MainloopSm100TmaUmmaWarpSpecializedImplicitGemmILS5_2ELi6ELi2ELi1ELi2EN4cute5tupleIJNSA_1CILi1EEESD_SD_EEEEENSB_IJNSC_ILi128EEENSB_IJSG_EEENSB_IJNSC_ILi64EEEEEEEEENS_10bfloat16_tESL_NSA_8TiledMMAINSA_8MMA_AtomIJNSA_20SM100_MMA_F16BF16_SSISL_SL_fLi128ELi128ELNSA_4UMMA5MajorE1ELSQ_1ELNSP_7ScaleInE0ELSR_0EEEEEENSA_6LayoutISE_NSB_IJNSC_ILi0EEESV_SV_EEEEENSB_IJNSA_10UnderscoreESY_SY_EEEEENS7_6detail27Sm100ImplicitGemmTileTraitsINSA_13SM90_TMA_LOADENSA_14ComposedLayoutINSA_7SwizzleILi3ELi4ELi3EEENSA_18smem_ptr_flag_bitsILi16EEENSU_INSB_IJSI_NSC_ILi8EEEEEENSB_IJSD_SI_EEEEEEEvEENS12_INSA_20SM90_TMA_LOAD_IM2COLES1D_vEEEENS_8epilogue10collective18CollectiveEpilogueINS1I_23Sm100TmaWarpSpecializedILi4ELi2ELi32ELb1ELb0EEEJSK_NSB_IJNSU_ISG_SD_EENSU_INSC_ILi32EEESD_EEEEESL_NSB_IJlNSB_IJSD_llEEESV_EEESL_S1S_NS1I_6fusion15FusionCallbacksIS1M_NS1T_17LinearCombinationISL_fSL_fLNS_15FloatRoundStyleE2EEESK_S1Q_JEEENSA_5SM1004TMEM4LOAD26SM100_TMEM_LOAD_32dp32b32xES13_NS14_INS15_ILi2ELi4ELi3EEES18_NSU_INSB_IJS19_S1O_EEENSB_IJS1O_SD_EEEEEEENSA_39AutoVectorizingCopyWithAssumedAlignmentILi128EEENSA_14SM90_TMA_STOREES27_S29_S29_EEEvvEEEEvNT_6ParamsE,"a",@progbits
	.sectionflags	@""
	.align	4
.nv.constant0._ZN7cutlass13device_kernelINS_4conv6kernel13ConvUniversalINS1_16ConvProblemShapeILNS1_8OperatorE2ELi2EEENS1_10collective14CollectiveConvINS1_47MainloopSm100TmaUmmaWarpSpecializedImplicitGemmILS5_2ELi6ELi2ELi1ELi2EN4cute5tupleIJNSA_1CILi1EEESD_SD_EEEEENSB_IJNSC_ILi128EEENSB_IJSG_EEENSB_IJNSC_ILi64EEEEEEEEENS_10bfloat16_tESL_NSA_8TiledMMAINSA_8MMA_AtomIJNSA_20SM100_MMA_F16BF16_SSISL_SL_fLi128ELi128ELNSA_4UMMA5MajorE1ELSQ_1ELNSP_7ScaleInE0ELSR_0EEEEEENSA_6LayoutISE_NSB_IJNSC_ILi0EEESV_SV_EEEEENSB_IJNSA_10UnderscoreESY_SY_EEEEENS7_6detail27Sm100ImplicitGemmTileTraitsINSA_13SM90_TMA_LOADENSA_14ComposedLayoutINSA_7SwizzleILi3ELi4ELi3EEENSA_18smem_ptr_flag_bitsILi16EEENSU_INSB_IJSI_NSC_ILi8EEEEEENSB_IJSD_SI_EEEEEEEvEENS12_INSA_20SM90_TMA_LOAD_IM2COLES1D_vEEEENS_8epilogue10collective18CollectiveEpilogueINS1I_23Sm100TmaWarpSpecializedILi4ELi2ELi32ELb1ELb0EEEJSK_NSB_IJNSU_ISG_SD_EENSU_INSC_ILi32EEESD_EEEEESL_NSB_IJlNSB_IJSD_llEEESV_EEESL_S1S_NS1I_6fusion15FusionCallbacksIS1M_NS1T_17LinearCombinationISL_fSL_fLNS_15FloatRoundStyleE2EEESK_S1Q_JEEENSA_5SM1004TMEM4LOAD26SM100_TMEM_LOAD_32dp32b32xES13_NS14_INS15_ILi2ELi4ELi3EEES18_NSU_INSB_IJS19_S1O_EEENSB_IJS1O_SD_EEEEEEENSA_39AutoVectorizingCopyWithAssumedAlignmentILi128EEENSA_14SM90_TMA_STOREES27_S29_S29_EEEvvEEEEvNT_6ParamsE:
	.zero		2944


//--------------------- SYMBOLS --------------------------

	.type		.nv.reservedSmem.offset0,@object
	.size		.nv.reservedSmem.offset0,0x4
	.type		.nv.reservedSmem.cap,@object
	.size		.nv.reservedSmem.cap,0x4
	.type		__assertfail,@function
